	.target	sm_90a

	.elftype	@"ET_EXEC"


//--------------------- .note.nv.tkinfo           --------------------------
	.section	.note.nv.tkinfo,"",@"SHT_NOTE"
	.sectionflags	@"SHF_NOTE_NV_TKINFO"
	.tkinfo
        /*0018*/ 	.word	0x00000002
        /*0030*/ 	.string	""
        /*0030*/ 	.string	"ptxas"
        /*0030*/ 	.string	"Cuda compilation tools, release 13.0, V13.0.88"
        /*0030*/ 	.string	"Build cuda_13.0.r13.0/compiler.36424714_0"
        /*0030*/ 	.string	"-v  -suppress-debug-info  -lineinfo  -arch sm_90a "



//--------------------- .note.nv.cuinfo           --------------------------
	.section	.note.nv.cuinfo,"",@"SHT_NOTE"
	.sectionflags	@"SHF_NOTE_NV_CUINFO"
        /*0018*/ 	.short	0x0002
        /*001a*/ 	.short	0x005a
        /*001c*/ 	.short	0x0082
	.zero		2


//--------------------- .nv.info                  --------------------------
	.section	.nv.info,"",@"SHT_CUDA_INFO"
	.align	4


	//----- nvinfo : EIATTR_REGCOUNT
	.align		4
        /*0000*/ 	.byte	0x04, 0x2f
        /*0002*/ 	.short	(.L_1 - .L_0)
	.align		4
.L_0:
        /*0004*/ 	.word	index@(matmul_kernel)
        /*0008*/ 	.word	0x000000ff


	//----- nvinfo : EIATTR_FRAME_SIZE
	.align		4
.L_1:
        /*000c*/ 	.byte	0x04, 0x11
        /*000e*/ 	.short	(.L_3 - .L_2)
	.align		4
.L_2:
        /*0010*/ 	.word	index@(matmul_kernel)
        /*0014*/ 	.word	0x00000000


	//----- nvinfo : EIATTR_MIN_STACK_SIZE
	.align		4
.L_3:
        /*0018*/ 	.byte	0x04, 0x12
        /*001a*/ 	.short	(.L_5 - .L_4)
	.align		4
.L_4:
        /*001c*/ 	.word	index@(matmul_kernel)
        /*0020*/ 	.word	0x00000000
.L_5:


//--------------------- .nv.compat                --------------------------
	.section	.nv.compat,"",@"SHT_CUDA_COMPAT_INFO"
	.align	4
        /*0000*/ 	.byte	0x02, 0x09, 0x01, 0x00, 0x02, 0x02, 0x04, 0x00, 0x02, 0x05, 0x05, 0x00, 0x03, 0x07, 0x01, 0x01
        /*0010*/ 	.byte	0x02, 0x03, 0x00, 0x00, 0x02, 0x06, 0x01, 0x00, 0x04, 0x0b, 0x08, 0x00, 0x00, 0x00, 0x00, 0x00
        /*0020*/ 	.byte	0x00, 0x00, 0x00, 0x00


//--------------------- .nv.info.matmul_kernel    --------------------------
	.section	.nv.info.matmul_kernel,"",@"SHT_CUDA_INFO"
	.sectionflags	@""
	.align	4


	//----- nvinfo : EIATTR_CUDA_API_VERSION
	.align		4
        /*0000*/ 	.byte	0x04, 0x37
        /*0002*/ 	.short	(.L_7 - .L_6)
.L_6:
        /*0004*/ 	.word	0x00000082


	//----- nvinfo : EIATTR_KPARAM_INFO
	.align		4
.L_7:
        /*0008*/ 	.byte	0x04, 0x17
        /*000a*/ 	.short	(.L_9 - .L_8)
.L_8:
        /*000c*/ 	.word	0x00000000
        /*0010*/ 	.short	0x000d
        /*0012*/ 	.short	0x0048
        /*0014*/ 	.byte	0x00, 0xf4, 0x21, 0x00


	//----- nvinfo : EIATTR_KPARAM_INFO
	.align		4
.L_9:
        /*0018*/ 	.byte	0x04, 0x17
        /*001a*/ 	.short	(.L_11 - .L_10)
.L_10:
        /*001c*/ 	.word	0x00000000
        /*0020*/ 	.short	0x000c
        /*0022*/ 	.short	0x0040
        /*0024*/ 	.byte	0x00, 0xf4, 0x21, 0x00


	//----- nvinfo : EIATTR_KPARAM_INFO
	.align		4
.L_11:
        /*0028*/ 	.byte	0x04, 0x17
        /*002a*/ 	.short	(.L_13 - .L_12)
.L_12:
        /*002c*/ 	.word	0x00000000
        /*0030*/ 	.short	0x000b
        /*0032*/ 	.short	0x0038
        /*0034*/ 	.byte	0x00, 0xf0, 0x11, 0x00


	//----- nvinfo : EIATTR_KPARAM_INFO
	.align		4
.L_13:
        /*0038*/ 	.byte	0x04, 0x17
        /*003a*/ 	.short	(.L_15 - .L_14)
.L_14:
        /*003c*/ 	.word	0x00000000
        /*0040*/ 	.short	0x000a
        /*0042*/ 	.short	0x0034
        /*0044*/ 	.byte	0x00, 0xf0, 0x11, 0x00


	//----- nvinfo : EIATTR_KPARAM_INFO
	.align		4
.L_15:
        /*0048*/ 	.byte	0x04, 0x17
        /*004a*/ 	.short	(.L_17 - .L_16)
.L_16:
        /*004c*/ 	.word	0x00000000
        /*0050*/ 	.short	0x0009
        /*0052*/ 	.short	0x0030
        /*0054*/ 	.byte	0x00, 0xf0, 0x11, 0x00


	//----- nvinfo : EIATTR_KPARAM_INFO
	.align		4
.L_17:
        /*0058*/ 	.byte	0x04, 0x17
        /*005a*/ 	.short	(.L_19 - .L_18)
.L_18:
        /*005c*/ 	.word	0x00000000
        /*0060*/ 	.short	0x0008
        /*0062*/ 	.short	0x002c
        /*0064*/ 	.byte	0x00, 0xf0, 0x11, 0x00


	//----- nvinfo : EIATTR_KPARAM_INFO
	.align		4
.L_19:
        /*0068*/ 	.byte	0x04, 0x17
        /*006a*/ 	.short	(.L_21 - .L_20)
.L_20:
        /*006c*/ 	.word	0x00000000
        /*0070*/ 	.short	0x0007
        /*0072*/ 	.short	0x0028
        /*0074*/ 	.byte	0x00, 0xf0, 0x11, 0x00


	//----- nvinfo : EIATTR_KPARAM_INFO
	.align		4
.L_21:
        /*0078*/ 	.byte	0x04, 0x17
        /*007a*/ 	.short	(.L_23 - .L_22)
.L_22:
        /*007c*/ 	.word	0x00000000
        /*0080*/ 	.short	0x0006
        /*0082*/ 	.short	0x0024
        /*0084*/ 	.byte	0x00, 0xf0, 0x11, 0x00


	//----- nvinfo : EIATTR_KPARAM_INFO
	.align		4
.L_23:
        /*0088*/ 	.byte	0x04, 0x17
        /*008a*/ 	.short	(.L_25 - .L_24)
.L_24:
        /*008c*/ 	.word	0x00000000
        /*0090*/ 	.short	0x0005
        /*0092*/ 	.short	0x0020
        /*0094*/ 	.byte	0x00, 0xf0, 0x11, 0x00


	//----- nvinfo : EIATTR_KPARAM_INFO
	.align		4
.L_25:
        /*0098*/ 	.byte	0x04, 0x17
        /*009a*/ 	.short	(.L_27 - .L_26)
.L_26:
        /*009c*/ 	.word	0x00000000
        /*00a0*/ 	.short	0x0004
        /*00a2*/ 	.short	0x001c
        /*00a4*/ 	.byte	0x00, 0xf0, 0x11, 0x00


	//----- nvinfo : EIATTR_KPARAM_INFO
	.align		4
.L_27:
        /*00a8*/ 	.byte	0x04, 0x17
        /*00aa*/ 	.short	(.L_29 - .L_28)
.L_28:
        /*00ac*/ 	.word	0x00000000
        /*00b0*/ 	.short	0x0003
        /*00b2*/ 	.short	0x0018
        /*00b4*/ 	.byte	0x00, 0xf0, 0x11, 0x00


	//----- nvinfo : EIATTR_KPARAM_INFO
	.align		4
.L_29:
        /*00b8*/ 	.byte	0x04, 0x17
        /*00ba*/ 	.short	(.L_31 - .L_30)
.L_30:
        /*00bc*/ 	.word	0x00000000
        /*00c0*/ 	.short	0x0002
        /*00c2*/ 	.short	0x0010
        /*00c4*/ 	.byte	0x00, 0xf4, 0x21, 0x00


	//----- nvinfo : EIATTR_KPARAM_INFO
	.align		4
.L_31:
        /*00c8*/ 	.byte	0x04, 0x17
        /*00ca*/ 	.short	(.L_33 - .L_32)
.L_32:
        /*00cc*/ 	.word	0x00000000
        /*00d0*/ 	.short	0x0001
        /*00d2*/ 	.short	0x0008
        /*00d4*/ 	.byte	0x00, 0xf4, 0x21, 0x00


	//----- nvinfo : EIATTR_KPARAM_INFO
	.align		4
.L_33:
        /*00d8*/ 	.byte	0x04, 0x17
        /*00da*/ 	.short	(.L_35 - .L_34)
.L_34:
        /*00dc*/ 	.word	0x00000000
        /*00e0*/ 	.short	0x0000
        /*00e2*/ 	.short	0x0000
        /*00e4*/ 	.byte	0x00, 0xf4, 0x21, 0x00


	//----- nvinfo : EIATTR_EXPLICIT_CLUSTER
	.align		4
.L_35:
        /*00e8*/ 	.byte	0x01, 0x3e
	.zero		2


	//----- nvinfo : EIATTR_CTA_PER_CLUSTER
	.align		4
        /*00ec*/ 	.byte	0x04, 0x3d
        /*00ee*/ 	.short	(.L_37 - .L_36)
.L_36:
        /*00f0*/ 	.word	0x00000002
        /*00f4*/ 	.word	0x00000001
        /*00f8*/ 	.word	0x00000001


	//----- nvinfo : EIATTR_SPARSE_MMA_MASK
	.align		4
.L_37:
        /*00fc*/ 	.byte	0x03, 0x50
        /*00fe*/ 	.short	0x0000


	//----- nvinfo : EIATTR_MAXREG_COUNT
	.align		4
        /*0100*/ 	.byte	0x03, 0x1b
        /*0102*/ 	.short	0x00ff


	//----- nvinfo : EIATTR_NUM_BARRIERS
	.align		4
        /*0104*/ 	.byte	0x02, 0x4c
        /*0106*/ 	.byte	0x01
	.zero		1


	//----- nvinfo : EIATTR_MERCURY_ISA_VERSION
	.align		4
        /*0108*/ 	.byte	0x03, 0x5f
        /*010a*/ 	.short	0x0101


	//----- nvinfo : EIATTR_EXIT_INSTR_OFFSETS
	.align		4
        /*010c*/ 	.byte	0x04, 0x1c
        /*010e*/ 	.short	(.L_39 - .L_38)


	//   ....[0]....
.L_38:
        /*0110*/ 	.word	0x00009940


	//   ....[1]....
        /*0114*/ 	.word	0x00009970


	//----- nvinfo : EIATTR_REQNTID
	.align		4
.L_39:
        /*0118*/ 	.byte	0x04, 0x10
        /*011a*/ 	.short	(.L_41 - .L_40)
.L_40:
        /*011c*/ 	.word	0x00000080
        /*0120*/ 	.word	0x00000001
        /*0124*/ 	.word	0x00000001


	//----- nvinfo : EIATTR_CBANK_PARAM_SIZE
	.align		4
.L_41:
        /*0128*/ 	.byte	0x03, 0x19
        /*012a*/ 	.short	0x0050


	//----- nvinfo : EIATTR_PARAM_CBANK
	.align		4
        /*012c*/ 	.byte	0x04, 0x0a
        /*012e*/ 	.short	(.L_43 - .L_42)
	.align		4
.L_42:
        /*0130*/ 	.word	index@(.nv.constant0.matmul_kernel)
        /*0134*/ 	.short	0x0210
        /*0136*/ 	.short	0x0050


	//----- nvinfo : EIATTR_SW_WAR
	.align		4
.L_43:
        /*0138*/ 	.byte	0x04, 0x36
        /*013a*/ 	.short	(.L_45 - .L_44)
.L_44:
        /*013c*/ 	.word	0x00000008
.L_45:


//--------------------- .nv.callgraph             --------------------------
	.section	.nv.callgraph,"",@"SHT_CUDA_CALLGRAPH"
	.align	4
	.sectionentsize	8
	.align		4
        /*0000*/ 	.word	0x00000000
	.align		4
        /*0004*/ 	.word	0xffffffff
	.align		4
        /*0008*/ 	.word	0x00000000
	.align		4
        /*000c*/ 	.word	0xfffffffe
	.align		4
        /*0010*/ 	.word	0x00000000
	.align		4
        /*0014*/ 	.word	0xfffffffd
	.align		4
        /*0018*/ 	.word	0x00000000
	.align		4
        /*001c*/ 	.word	0xfffffffc


//--------------------- .text.matmul_kernel       --------------------------
	.section	.text.matmul_kernel,"ax",@progbits
	.align	128
        .global         matmul_kernel
        .type           matmul_kernel,@function
        .size           matmul_kernel,(.L_x_3 - matmul_kernel)
        .other          matmul_kernel,@"STO_CUDA_ENTRY STV_DEFAULT"
matmul_kernel:
.text.matmul_kernel:
[----:B------:R-:W-:Y:S08]  /*0000*/  LDC R1, c[0x0][0x28] ;  /* 0x00000a00ff017b82 */ /* 0x000ff00000000800 */
[----:B------:R-:W0:Y:S01]  /*0010*/  LDC.64 R48, c[0x0][0x228] ;  /* 0x00008a00ff307b82 */ /* 0x000e220000000a00 */
[----:B------:R-:W-:Y:S01]  /*0020*/  UMOV UR6, 0x400 ;  /* 0x0000040000067882 */ /* 0x000fe20000000000 */
[----:B------:R-:W-:Y:S01]  /*0030*/  ULDC.64 UR14, c[0x0][0x208] ;  /* 0x00008200000e7ab9 */ /* 0x000fe20000000a00 */
[----:B------:R-:W-:-:S02]  /*0040*/  CS2R R24, SRZ ;  /* 0x0000000000187805 */ /* 0x000fc4000001ff00 */
[----:B------:R-:W-:Y:S02]  /*0050*/  CS2R R26, SRZ ;  /* 0x00000000001a7805 */ /* 0x000fe4000001ff00 */
[----:B------:R-:W-:Y:S02]  /*0060*/  CS2R R28, SRZ ;  /* 0x00000000001c7805 */ /* 0x000fe4000001ff00 */
[----:B------:R-:W-:Y:S02]  /*0070*/  CS2R R30, SRZ ;  /* 0x00000000001e7805 */ /* 0x000fe4000001ff00 */
[----:B------:R-:W-:Y:S01]  /*0080*/  CS2R R32, SRZ ;  /* 0x0000000000207805 */ /* 0x000fe2000001ff00 */
[----:B------:R-:W1:Y:S01]  /*0090*/  S2UR UR4, SR_CTAID.X ;  /* 0x00000000000479c3 */ /* 0x000e620000002500 */
[----:B------:R-:W-:Y:S02]  /*00a0*/  CS2R R34, SRZ ;  /* 0x0000000000227805 */ /* 0x000fe4000001ff00 */
[----:B------:R-:W-:-:S02]  /*00b0*/  CS2R R36, SRZ ;  /* 0x0000000000247805 */ /* 0x000fc4000001ff00 */
[----:B------:R-:W-:Y:S02]  /*00c0*/  CS2R R38, SRZ ;  /* 0x0000000000267805 */ /* 0x000fe4000001ff00 */
[----:B------:R-:W-:Y:S02]  /*00d0*/  CS2R R40, SRZ ;  /* 0x0000000000287805 */ /* 0x000fe4000001ff00 */
[----:B------:R-:W-:Y:S02]  /*00e0*/  CS2R R42, SRZ ;  /* 0x00000000002a7805 */ /* 0x000fe4000001ff00 */
[----:B------:R-:W-:Y:S02]  /*00f0*/  CS2R R44, SRZ ;  /* 0x00000000002c7805 */ /* 0x000fe4000001ff00 */
[----:B------:R-:W-:Y:S01]  /*0100*/  CS2R R46, SRZ ;  /* 0x00000000002e7805 */ /* 0x000fe2000001ff00 */
[----:B------:R-:W2:Y:S01]  /*0110*/  S2UR UR12, SR_CgaCtaId ;  /* 0x00000000000c79c3 */ /* 0x000ea20000008800 */
[----:B------:R-:W-:-:S02]  /*0120*/  CS2R R116, SRZ ;  /* 0x0000000000747805 */ /* 0x000fc4000001ff00 */
[----:B------:R-:W-:Y:S02]  /*0130*/  CS2R R118, SRZ ;  /* 0x0000000000767805 */ /* 0x000fe4000001ff00 */
[----:B------:R-:W-:Y:S02]  /*0140*/  CS2R R120, SRZ ;  /* 0x0000000000787805 */ /* 0x000fe4000001ff00 */
[----:B------:R-:W-:Y:S02]  /*0150*/  CS2R R122, SRZ ;  /* 0x00000000007a7805 */ /* 0x000fe4000001ff00 */
[----:B------:R-:W-:Y:S02]  /*0160*/  CS2R R124, SRZ ;  /* 0x00000000007c7805 */ /* 0x000fe4000001ff00 */
[----:B------:R-:W-:Y:S02]  /*0170*/  CS2R R126, SRZ ;  /* 0x00000000007e7805 */ /* 0x000fe4000001ff00 */
[----:B------:R-:W-:Y:S01]  /*0180*/  CS2R R128, SRZ ;  /* 0x0000000000807805 */ /* 0x000fe2000001ff00 */
[----:B0-----:R-:W-:Y:S01]  /*0190*/  VIADD R0, R49, 0x7f ;  /* 0x0000007f31007836 */ /* 0x001fe20000000000 */
[----:B------:R-:W-:-:S02]  /*01a0*/  CS2R R130, SRZ ;  /* 0x0000000000827805 */ /* 0x000fc4000001ff00 */
[----:B------:R-:W-:Y:S02]  /*01b0*/  CS2R R64, SRZ ;  /* 0x0000000000407805 */ /* 0x000fe4000001ff00 */
[----:B------:R-:W-:Y:S02]  /*01c0*/  CS2R R66, SRZ ;  /* 0x0000000000427805 */ /* 0x000fe4000001ff00 */
[----:B------:R-:W-:Y:S02]  /*01d0*/  CS2R R68, SRZ ;  /* 0x0000000000447805 */ /* 0x000fe4000001ff00 */
[----:B------:R-:W-:Y:S02]  /*01e0*/  SHF.R.S32.HI R3, RZ, 0x1f, R0 ;  /* 0x0000001fff037819 */ /* 0x000fe40000011400 */
[----:B------:R-:W-:Y:S02]  /*01f0*/  CS2R R70, SRZ ;  /* 0x0000000000467805 */ /* 0x000fe4000001ff00 */
[----:B------:R-:W-:-:S02]  /*0200*/  CS2R R72, SRZ ;  /* 0x0000000000487805 */ /* 0x000fc4000001ff00 */
[----:B-1----:R-:W-:Y:S01]  /*0210*/  I2FP.F32.U32 R5, UR4 ;  /* 0x0000000400057c45 */ /* 0x002fe20008201000 */
[----:B------:R-:W-:Y:S01]  /*0220*/  ULDC UR4, c[0x0][0x150] ;  /* 0x0000540000047ab9 */ /* 0x000fe20000000800 */
[----:B------:R-:W-:Y:S02]  /*0230*/  LEA.HI R3, R3, R0, RZ, 0x7 ;  /* 0x0000000003037211 */ /* 0x000fe400078f38ff */
[----:B------:R-:W-:Y:S02]  /*0240*/  CS2R R74, SRZ ;  /* 0x00000000004a7805 */ /* 0x000fe4000001ff00 */
[----:B------:R-:W-:Y:S01]  /*0250*/  CS2R R76, SRZ ;  /* 0x00000000004c7805 */ /* 0x000fe2000001ff00 */
[----:B------:R-:W-:Y:S01]  /*0260*/  FMUL R5, R5, UR4 ;  /* 0x0000000405057c20 */ /* 0x000fe20008400000 */
[----:B------:R-:W-:Y:S02]  /*0270*/  SHF.R.S32.HI R3, RZ, 0x7, R3 ;  /* 0x00000007ff037819 */ /* 0x000fe40000011403 */
[----:B------:R-:W-:Y:S01]  /*0280*/  CS2R R78, SRZ ;  /* 0x00000000004e7805 */ /* 0x000fe2000001ff00 */
[----:B--2---:R-:W-:Y:S01]  /*0290*/  USHF.L.U32 UR5, UR12, 0x7, URZ ;  /* 0x000000070c057899 */ /* 0x004fe2000800063f */
[----:B------:R-:W-:Y:S01]  /*02a0*/  CS2R R80, SRZ ;  /* 0x0000000000507805 */ /* 0x000fe2000001ff00 */
[----:B------:R-:W-:Y:S01]  /*02b0*/  ULEA UR12, UR12, UR6, 0x18 ;  /* 0x000000060c0c7291 */ /* 0x000fe2000f8ec03f */
[----:B------:R-:W-:Y:S01]  /*02c0*/  IMAD.SHL.U32 R4, R3, 0x8, RZ ;  /* 0x0000000803047824 */ /* 0x000fe200078e00ff */
[----:B------:R-:W0:Y:S01]  /*02d0*/  F2I.U32.TRUNC.NTZ R5, R5 ;  /* 0x0000000500057305 */ /* 0x000e22000020f000 */
[----:B------:R-:W-:Y:S01]  /*02e0*/  ULOP3.LUT UR5, UR5, 0x80, URZ, 0xc0, !UPT ;  /* 0x0000008005057892 */ /* 0x000fe2000f8ec03f */
[----:B------:R-:W-:-:S02]  /*02f0*/  CS2R R82, SRZ ;  /* 0x0000000000527805 */ /* 0x000fc4000001ff00 */
[----:B------:R-:W-:Y:S02]  /*0300*/  CS2R R84, SRZ ;  /* 0x0000000000547805 */ /* 0x000fe4000001ff00 */
[----:B------:R-:W-:Y:S02]  /*0310*/  IABS R7, R4 ;  /* 0x0000000400077213 */ /* 0x000fe40000000000 */
[----:B------:R-:W-:Y:S02]  /*0320*/  CS2R R86, SRZ ;  /* 0x0000000000567805 */ /* 0x000fe4000001ff00 */
[----:B------:R-:W1:Y:S01]  /*0330*/  I2F.RP R0, R7 ;  /* 0x0000000700007306 */ /* 0x000e620000209400 */
[----:B0-----:R-:W-:-:S07]  /*0340*/  IABS R11, R5 ;  /* 0x00000005000b7213 */ /* 0x001fce0000000000 */
[----:B-1----:R-:W0:Y:S02]  /*0350*/  MUFU.RCP R0, R0 ;  /* 0x0000000000007308 */ /* 0x002e240000001000 */
[----:B0-----:R-:W-:Y:S01]  /*0360*/  VIADD R2, R0, 0xffffffe ;  /* 0x0ffffffe00027836 */ /* 0x001fe20000000000 */
[----:B------:R-:W-:-:S05]  /*0370*/  IABS R0, R4 ;  /* 0x0000000400007213 */ /* 0x000fca0000000000 */
[----:B------:R0:W1:Y:S01]  /*0380*/  F2I.FTZ.U32.TRUNC.NTZ R3, R2 ;  /* 0x0000000200037305 */ /* 0x000062000021f000 */
[----:B------:R-:W-:Y:S02]  /*0390*/  IMAD.MOV R0, RZ, RZ, -R0 ;  /* 0x000000ffff007224 */ /* 0x000fe400078e0a00 */
[----:B0-----:R-:W-:Y:S02]  /*03a0*/  IMAD.MOV.U32 R2, RZ, RZ, RZ ;  /* 0x000000ffff027224 */ /* 0x001fe400078e00ff */
[----:B-1----:R-:W-:-:S04]  /*03b0*/  IMAD.MOV R6, RZ, RZ, -R3 ;  /* 0x000000ffff067224 */ /* 0x002fc800078e0a03 */
[----:B------:R-:W-:-:S04]  /*03c0*/  IMAD R9, R6, R7, RZ ;  /* 0x0000000706097224 */ /* 0x000fc800078e02ff */
[----:B------:R-:W-:-:S06]  /*03d0*/  IMAD.HI.U32 R2, R3, R9, R2 ;  /* 0x0000000903027227 */ /* 0x000fcc00078e0002 */
[----:B------:R-:W-:-:S04]  /*03e0*/  IMAD.HI.U32 R2, R2, R11, RZ ;  /* 0x0000000b02027227 */ /* 0x000fc800078e00ff */
[----:B------:R-:W-:-:S05]  /*03f0*/  IMAD R0, R2, R0, R11 ;  /* 0x0000000002007224 */ /* 0x000fca00078e020b */
[----:B------:R-:W-:-:S13]  /*0400*/  ISETP.GT.U32.AND P1, PT, R7, R0, PT ;  /* 0x000000000700720c */ /* 0x000fda0003f24070 */
[----:B------:R-:W-:Y:S02]  /*0410*/  @!P1 IMAD.IADD R0, R0, 0x1, -R7 ;  /* 0x0000000100009824 */ /* 0x000fe400078e0a07 */
[----:B------:R-:W-:Y:S01]  /*0420*/  @!P1 VIADD R2, R2, 0x1 ;  /* 0x0000000102029836 */ /* 0x000fe20000000000 */
[----:B------:R-:W-:Y:S02]  /*0430*/  ISETP.NE.AND P1, PT, R4, RZ, PT ;  /* 0x000000ff0400720c */ /* 0x000fe40003f25270 */
[----:B------:R-:W-:Y:S02]  /*0440*/  ISETP.GE.U32.AND P0, PT, R0, R7, PT ;  /* 0x000000070000720c */ /* 0x000fe40003f06070 */
[----:B------:R-:W-:-:S04]  /*0450*/  LOP3.LUT R0, R5, R4, RZ, 0x3c, !PT ;  /* 0x0000000405007212 */ /* 0x000fc800078e3cff */
[----:B------:R-:W-:Y:S01]  /*0460*/  ISETP.GE.AND P2, PT, R0, RZ, PT ;  /* 0x000000ff0000720c */ /* 0x000fe20003f46270 */
[----:B------:R-:W-:-:S05]  /*0470*/  VIADD R0, R48, 0xff ;  /* 0x000000ff30007836 */ /* 0x000fca0000000000 */
[----:B------:R-:W-:Y:S01]  /*0480*/  SHF.R.S32.HI R3, RZ, 0x1f, R0 ;  /* 0x0000001fff037819 */ /* 0x000fe20000011400 */
[----:B------:R-:W-:-:S03]  /*0490*/  @P0 VIADD R2, R2, 0x1 ;  /* 0x0000000102020836 */ /* 0x000fc60000000000 */
[----:B------:R-:W-:-:S03]  /*04a0*/  LEA.HI R3, R3, R0, RZ, 0x8 ;  /* 0x0000000003037211 */ /* 0x000fc600078f40ff */
[----:B------:R-:W-:Y:S01]  /*04b0*/  @!P2 IMAD.MOV R2, RZ, RZ, -R2 ;  /* 0x000000ffff02a224 */ /* 0x000fe200078e0a02 */
[----:B------:R-:W-:-:S05]  /*04c0*/  @!P1 LOP3.LUT R2, RZ, R4, RZ, 0x33, !PT ;  /* 0x00000004ff029212 */ /* 0x000fca00078e33ff */
[----:B------:R-:W-:Y:S02]  /*04d0*/  IMAD.SHL.U32 R6, R2, 0x8, RZ ;  /* 0x0000000802067824 */ /* 0x000fe400078e00ff */
[----:B------:R-:W-:-:S03]  /*04e0*/  IMAD.MOV R2, RZ, RZ, -R2 ;  /* 0x000000ffff027224 */ /* 0x000fc600078e0a02 */
[----:B------:R-:W-:Y:S01]  /*04f0*/  LEA.HI.SX32 R3, R3, -R6, 0x18 ;  /* 0x8000000603037211 */ /* 0x000fe200078fc2ff */
[----:B------:R-:W-:-:S03]  /*0500*/  IMAD R4, R4, R2, R5 ;  /* 0x0000000204047224 */ /* 0x000fc600078e0205 */
[----:B------:R-:W-:Y:S02]  /*0510*/  VIMNMX R11, R3, 0x8, PT ;  /* 0x00000008030b7848 */ /* 0x000fe40003fe0100 */
[----:B------:R-:W-:Y:S02]  /*0520*/  IABS R9, R4 ;  /* 0x0000000400097213 */ /* 0x000fe40000000000 */
[----:B------:R-:W-:-:S04]  /*0530*/  IABS R7, R11 ;  /* 0x0000000b00077213 */ /* 0x000fc80000000000 */
[----:B------:R-:W0:Y:S08]  /*0540*/  I2F.RP R0, R7 ;  /* 0x0000000700007306 */ /* 0x000e300000209400 */
[----:B0-----:R-:W0:Y:S02]  /*0550*/  MUFU.RCP R0, R0 ;  /* 0x0000000000007308 */ /* 0x001e240000001000 */
[----:B0-----:R-:W-:-:S06]  /*0560*/  VIADD R3, R0, 0xffffffe ;  /* 0x0ffffffe00037836 */ /* 0x001fcc0000000000 */
[----:B------:R-:W0:Y:S02]  /*0570*/  F2I.FTZ.U32.TRUNC.NTZ R3, R3 ;  /* 0x0000000300037305 */ /* 0x000e24000021f000 */
[----:B0-----:R-:W-:-:S04]  /*0580*/  IMAD.MOV R8, RZ, RZ, -R3 ;  /* 0x000000ffff087224 */ /* 0x001fc800078e0a03 */
[----:B------:R-:W-:Y:S01]  /*0590*/  IMAD.MOV.U32 R2, RZ, RZ, R8 ;  /* 0x000000ffff027224 */ /* 0x000fe200078e0008 */
[----:B------:R-:W-:-:S03]  /*05a0*/  IABS R8, R11 ;  /* 0x0000000b00087213 */ /* 0x000fc60000000000 */
[----:B------:R-:W-:Y:S02]  /*05b0*/  IMAD R5, R2, R7, RZ ;  /* 0x0000000702057224 */ /* 0x000fe400078e02ff */
[----:B------:R-:W-:Y:S02]  /*05c0*/  IMAD.MOV.U32 R2, RZ, RZ, RZ ;  /* 0x000000ffff027224 */ /* 0x000fe400078e00ff */
[----:B------:R-:W-:Y:S02]  /*05d0*/  IMAD.MOV R0, RZ, RZ, -R8 ;  /* 0x000000ffff007224 */ /* 0x000fe400078e0a08 */
        /* <DEDUP_REMOVED lines=8> */
[----:B------:R-:W-:Y:S01]  /*0660*/  LOP3.LUT R0, R4, R11, RZ, 0x3c, !PT ;  /* 0x0000000b04007212 */ /* 0x000fe200078e3cff */
[----:B------:R-:W0:Y:S03]  /*0670*/  S2R R7, SR_TID.X ;  /* 0x0000000000077919 */ /* 0x000e260000002100 */
[----:B------:R-:W-:-:S07]  /*0680*/  ISETP.GE.AND P2, PT, R0, RZ, PT ;  /* 0x000000ff0000720c */ /* 0x000fce0003f46270 */
[----:B------:R-:W-:-:S06]  /*0690*/  @P0 VIADD R2, R2, 0x1 ;  /* 0x0000000102020836 */ /* 0x000fcc0000000000 */
[----:B------:R-:W-:Y:S01]  /*06a0*/  @!P2 IMAD.MOV R2, RZ, RZ, -R2 ;  /* 0x000000ffff02a224 */ /* 0x000fe200078e0a02 */
[----:B------:R-:W-:-:S05]  /*06b0*/  @!P1 LOP3.LUT R2, RZ, R11, RZ, 0x33, !PT ;  /* 0x0000000bff029212 */ /* 0x000fca00078e33ff */
[----:B------:R-:W-:-:S04]  /*06c0*/  IMAD.MOV R0, RZ, RZ, -R2 ;  /* 0x000000ffff007224 */ /* 0x000fc800078e0a02 */
[----:B------:R-:W-:-:S04]  /*06d0*/  IMAD R0, R11, R0, R4 ;  /* 0x000000000b007224 */ /* 0x000fc800078e0204 */
[----:B------:R-:W-:Y:S02]  /*06e0*/  IMAD.IADD R0, R6, 0x1, R0 ;  /* 0x0000000106007824 */ /* 0x000fe400078e0200 */
[----:B------:R-:W1:Y:S01]  /*06f0*/  LDC R6, c[0x0][0x230] ;  /* 0x00008c00ff067b82 */ /* 0x000e620000000800 */
[----:B0-----:R-:W-:Y:S02]  /*0700*/  LOP3.LUT R251, R7, 0x7f, RZ, 0xc0, !PT ;  /* 0x0000007f07fb7812 */ /* 0x001fe400078ec0ff */
[----:B------:R-:W-:Y:S01]  /*0710*/  R2UR UR4, R0 ;  /* 0x00000000000472ca */ /* 0x000fe200000e0000 */
[----:B------:R-:W-:-:S12]  /*0720*/  IMAD.SHL.U32 R0, R2, 0x80, RZ ;  /* 0x0000008002007824 */ /* 0x000fd800078e00ff */
[----:B------:R-:W-:-:S06]  /*0730*/  ULEA UR4, UR4, UR5, 0x8 ;  /* 0x0000000504047291 */ /* 0x000fcc000f8e403f */
[----:B------:R-:W-:Y:S02]  /*0740*/  VIADD R250, R251, UR4 ;  /* 0x00000004fbfa7c36 */ /* 0x000fe40008000000 */
[----:B-1----:R-:W-:-:S05]  /*0750*/  VIADD R6, R6, 0x1f ;  /* 0x0000001f06067836 */ /* 0x002fca0000000000 */
[----:B------:R-:W-:-:S13]  /*0760*/  ISETP.GE.AND P0, PT, R6, 0x20, PT ;  /* 0x000000200600780c */ /* 0x000fda0003f06270 */
[----:B------:R-:W-:Y:S05]  /*0770*/  @!P0 BRA `(.L_x_0) ;  /* 0x0000004c00808947 */ /* 0x000fea0003800000 */
[----:B------:R-:W-:Y:S01]  /*0780*/  IABS R17, R48 ;  /* 0x0000003000117213 */ /* 0x000fe20000000000 */
[----:B------:R-:W-:Y:S01]  /*0790*/  ULDC UR4, c[0x0][0x234] ;  /* 0x00008d0000047ab9 */ /* 0x000fe20000000800 */
[----:B------:R-:W-:Y:S01]  /*07a0*/  IABS R4, R49 ;  /* 0x0000003100047213 */ /* 0x000fe20000000000 */
[----:B------:R-:W-:Y:S01]  /*07b0*/  ULDC.64 UR6, c[0x0][0x210] ;  /* 0x0000840000067ab9 */ /* 0x000fe20000000a00 */
[----:B------:R-:W0:Y:S01]  /*07c0*/  I2F.RP R10, R17 ;  /* 0x00000011000a7306 */ /* 0x000e220000209400 */
[----:B------:R-:W-:Y:S01]  /*07d0*/  ISETP.GE.AND P3, PT, R250, RZ, PT ;  /* 0x000000fffa00720c */ /* 0x000fe20003f66270 */
[----:B------:R-:W1:Y:S01]  /*07e0*/  LDC R236, c[0x0][0x23c] ;  /* 0x00008f00ffec7b82 */ /* 0x000e620000000800 */
[----:B------:R-:W-:Y:S01]  /*07f0*/  USHF.R.U32.HI UR13, URZ, 0x4, UR12 ;  /* 0x000000043f0d7899 */ /* 0x000fe2000801160c */
[----:B------:R-:W-:Y:S01]  /*0800*/  CS2R R88, SRZ ;  /* 0x0000000000587805 */ /* 0x000fe2000001ff00 */
[----:B------:R-:W-:Y:S01]  /*0810*/  UMOV UR5, URZ ;  /* 0x0000003f00057c82 */ /* 0x000fe20008000000 */
[----:B------:R-:W-:Y:S01]  /*0820*/  ULDC UR18, c[0x0][0x230] ;  /* 0x00008c0000127ab9 */ /* 0x000fe20000000800 */
[----:B------:R-:W-:Y:S01]  /*0830*/  USGXT.U32 UR13, UR13, 0xe ;  /* 0x0000000e0d0d789a */ /* 0x000fe20008000000 */
[----:B------:R-:W2:Y:S01]  /*0840*/  I2F.RP R5, R4 ;  /* 0x0000000400057306 */ /* 0x000ea20000209400 */
[----:B------:R-:W-:-:S02]  /*0850*/  CS2R R90, SRZ ;  /* 0x00000000005a7805 */ /* 0x000fc4000001ff00 */
[----:B------:R-:W-:Y:S01]  /*0860*/  CS2R R92, SRZ ;  /* 0x00000000005c7805 */ /* 0x000fe2000001ff00 */
[----:B------:R-:W-:Y:S01]  /*0870*/  UIADD3 UR8, UP0, UR13, 0x80, URZ ;  /* 0x000000800d087890 */ /* 0x000fe2000ff1e03f */
[----:B------:R-:W-:Y:S02]  /*0880*/  CS2R R94, SRZ ;  /* 0x00000000005e7805 */ /* 0x000fe4000001ff00 */
[----:B------:R-:W-:Y:S02]  /*0890*/  CS2R R96, SRZ ;  /* 0x0000000000607805 */ /* 0x000fe4000001ff00 */
[----:B------:R-:W-:Y:S01]  /*08a0*/  CS2R R98, SRZ ;  /* 0x0000000000627805 */ /* 0x000fe2000001ff00 */
[----:B------:R-:W-:Y:S01]  /*08b0*/  UIADD3.X UR9, UR5, 0x40000040, URZ, UP0, !UPT ;  /* 0x4000004005097890 */ /* 0x000fe200087fe43f */
[----:B0-----:R-:W0:Y:S01]  /*08c0*/  MUFU.RCP R10, R10 ;  /* 0x0000000a000a7308 */ /* 0x001e220000001000 */
[----:B------:R-:W-:Y:S02]  /*08d0*/  CS2R R100, SRZ ;  /* 0x0000000000647805 */ /* 0x000fe4000001ff00 */
[----:B------:R-:W-:-:S02]  /*08e0*/  CS2R R102, SRZ ;  /* 0x0000000000667805 */ /* 0x000fc4000001ff00 */
[----:B------:R-:W-:Y:S02]  /*08f0*/  CS2R R104, SRZ ;  /* 0x0000000000687805 */ /* 0x000fe4000001ff00 */
[----:B------:R-:W-:Y:S02]  /*0900*/  CS2R R106, SRZ ;  /* 0x00000000006a7805 */ /* 0x000fe4000001ff00 */
[----:B------:R-:W-:Y:S02]  /*0910*/  CS2R R108, SRZ ;  /* 0x00000000006c7805 */ /* 0x000fe4000001ff00 */
[----:B------:R-:W-:Y:S02]  /*0920*/  CS2R R110, SRZ ;  /* 0x00000000006e7805 */ /* 0x000fe4000001ff00 */
[----:B------:R-:W-:Y:S01]  /*0930*/  CS2R R112, SRZ ;  /* 0x0000000000707805 */ /* 0x000fe2000001ff00 */
[----:B--2---:R-:W2:Y:S01]  /*0940*/  MUFU.RCP R5, R5 ;  /* 0x0000000500057308 */ /* 0x004ea20000001000 */
[----:B------:R-:W-:Y:S01]  /*0950*/  CS2R R114, SRZ ;  /* 0x0000000000727805 */ /* 0x000fe2000001ff00 */
[----:B-1----:R-:W-:Y:S01]  /*0960*/  IMAD.SHL.U32 R242, R236, 0x20, RZ ;  /* 0x00000020ecf27824 */ /* 0x002fe200078e00ff */
[----:B------:R-:W-:-:S02]  /*0970*/  CS2R R116, SRZ ;  /* 0x0000000000747805 */ /* 0x000fc4000001ff00 */
[----:B------:R-:W-:Y:S02]  /*0980*/  CS2R R118, SRZ ;  /* 0x0000000000767805 */ /* 0x000fe4000001ff00 */
[----:B------:R-:W-:Y:S02]  /*0990*/  CS2R R120, SRZ ;  /* 0x0000000000787805 */ /* 0x000fe4000001ff00 */
[----:B------:R-:W-:Y:S02]  /*09a0*/  CS2R R122, SRZ ;  /* 0x00000000007a7805 */ /* 0x000fe4000001ff00 */
[----:B------:R-:W-:Y:S02]  /*09b0*/  CS2R R124, SRZ ;  /* 0x00000000007c7805 */ /* 0x000fe4000001ff00 */
[----:B------:R-:W-:Y:S01]  /*09c0*/  CS2R R126, SRZ ;  /* 0x00000000007e7805 */ /* 0x000fe2000001ff00 */
[----:B0-----:R-:W-:Y:S01]  /*09d0*/  VIADD R8, R10, 0xffffffe ;  /* 0x0ffffffe0a087836 */ /* 0x001fe20000000000 */
[----:B------:R-:W-:-:S02]  /*09e0*/  IABS R10, R250 ;  /* 0x000000fa000a7213 */ /* 0x000fc40000000000 */
[----:B------:R-:W-:Y:S02]  /*09f0*/  CS2R R128, SRZ ;  /* 0x0000000000807805 */ /* 0x000fe4000001ff00 */
[----:B------:R-:W-:Y:S01]  /*0a00*/  CS2R R130, SRZ ;  /* 0x0000000000827805 */ /* 0x000fe2000001ff00 */
[----:B------:R0:W1:Y:S01]  /*0a10*/  F2I.FTZ.U32.TRUNC.NTZ R9, R8 ;  /* 0x0000000800097305 */ /* 0x000062000021f000 */
[----:B------:R-:W-:Y:S02]  /*0a20*/  CS2R R132, SRZ ;  /* 0x0000000000847805 */ /* 0x000fe4000001ff00 */
[----:B------:R-:W-:Y:S02]  /*0a30*/  CS2R R134, SRZ ;  /* 0x0000000000867805 */ /* 0x000fe4000001ff00 */
[----:B------:R-:W-:Y:S01]  /*0a40*/  CS2R R136, SRZ ;  /* 0x0000000000887805 */ /* 0x000fe2000001ff00 */
[----:B--2---:R-:W-:Y:S01]  /*0a50*/  VIADD R2, R5, 0xffffffe ;  /* 0x0ffffffe05027836 */ /* 0x004fe20000000000 */
[----:B------:R-:W-:-:S02]  /*0a60*/  CS2R R138, SRZ ;  /* 0x00000000008a7805 */ /* 0x000fc4000001ff00 */
[----:B------:R-:W-:Y:S02]  /*0a70*/  CS2R R140, SRZ ;  /* 0x00000000008c7805 */ /* 0x000fe4000001ff00 */
[----:B------:R-:W-:Y:S01]  /*0a80*/  CS2R R142, SRZ ;  /* 0x00000000008e7805 */ /* 0x000fe2000001ff00 */
[----:B------:R2:W3:Y:S01]  /*0a90*/  F2I.FTZ.U32.TRUNC.NTZ R3, R2 ;  /* 0x0000000200037305 */ /* 0x0004e2000021f000 */
[----:B0-----:R-:W-:Y:S01]  /*0aa0*/  IMAD.MOV.U32 R8, RZ, RZ, RZ ;  /* 0x000000ffff087224 */ /* 0x001fe200078e00ff */
[----:B------:R-:W-:Y:S02]  /*0ab0*/  CS2R R144, SRZ ;  /* 0x0000000000907805 */ /* 0x000fe4000001ff00 */
[----:B------:R-:W-:Y:S02]  /*0ac0*/  CS2R R146, SRZ ;  /* 0x0000000000927805 */ /* 0x000fe4000001ff00 */
[----:B------:R-:W-:Y:S02]  /*0ad0*/  CS2R R148, SRZ ;  /* 0x0000000000947805 */ /* 0x000fe4000001ff00 */
[----:B------:R-:W-:-:S02]  /*0ae0*/  CS2R R150, SRZ ;  /* 0x0000000000967805 */ /* 0x000fc4000001ff00 */
[----:B------:R-:W-:Y:S01]  /*0af0*/  CS2R R74, SRZ ;  /* 0x00000000004a7805 */ /* 0x000fe2000001ff00 */
[--C-:B-1----:R-:W-:Y:S01]  /*0b00*/  IMAD.MOV R12, RZ, RZ, -R9.reuse ;  /* 0x000000ffff0c7224 */ /* 0x102fe200078e0a09 */
[----:B------:R-:W-:Y:S01]  /*0b10*/  CS2R R76, SRZ ;  /* 0x00000000004c7805 */ /* 0x000fe2000001ff00 */
[----:B--2---:R-:W-:Y:S01]  /*0b20*/  IMAD.MOV.U32 R2, RZ, RZ, RZ ;  /* 0x000000ffff027224 */ /* 0x004fe200078e00ff */
[----:B------:R-:W-:Y:S01]  /*0b30*/  CS2R R78, SRZ ;  /* 0x00000000004e7805 */ /* 0x000fe2000001ff00 */
[----:B------:R-:W-:Y:S01]  /*0b40*/  IMAD R11, R12, R17, RZ ;  /* 0x000000110c0b7224 */ /* 0x000fe200078e02ff */
[----:B------:R-:W-:Y:S02]  /*0b50*/  CS2R R80, SRZ ;  /* 0x0000000000507805 */ /* 0x000fe4000001ff00 */
[----:B------:R-:W-:Y:S02]  /*0b60*/  CS2R R82, SRZ ;  /* 0x0000000000527805 */ /* 0x000fe4000001ff00 */
[----:B------:R-:W-:Y:S01]  /*0b70*/  CS2R R84, SRZ ;  /* 0x0000000000547805 */ /* 0x000fe2000001ff00 */
[----:B------:R-:W-:Y:S01]  /*0b80*/  IMAD.HI.U32 R9, R9, R11, R8 ;  /* 0x0000000b09097227 */ /* 0x000fe200078e0008 */
[----:B------:R-:W-:-:S02]  /*0b90*/  SHF.R.U32.HI R11, RZ, 0x5, R7 ;  /* 0x00000005ff0b7819 */ /* 0x000fc40000011607 */
[----:B------:R-:W-:Y:S01]  /*0ba0*/  CS2R R86, SRZ ;  /* 0x0000000000567805 */ /* 0x000fe2000001ff00 */
[----:B------:R-:W-:Y:S01]  /*0bb0*/  UMOV UR10, 0xfffffffe ;  /* 0xfffffffe000a7882 */ /* 0x000fe20000000000 */
[----:B---3--:R-:W-:Y:S01]  /*0bc0*/  IMAD.MOV R8, RZ, RZ, -R3 ;  /* 0x000000ffff087224 */ /* 0x008fe200078e0a03 */
[----:B------:R-:W-:Y:S01]  /*0bd0*/  SGXT.U32 R5, R11, 0x2 ;  /* 0x000000020b05781a */ /* 0x000fe20000000000 */
[----:B------:R-:W-:Y:S01]  /*0be0*/  IMAD.HI.U32 R9, R9, R10, RZ ;  /* 0x0000000a09097227 */ /* 0x000fe200078e00ff */
[----:B------:R-:W-:Y:S01]  /*0bf0*/  UMOV UR11, 0x7fffffdf ;  /* 0x7fffffdf000b7882 */ /* 0x000fe20000000000 */
[----:B------:R-:W-:Y:S01]  /*0c00*/  UIADD3.64 UR16, UR8, 0x80, URZ ;  /* 0x0000008008107897 */ /* 0x000fe2000fffe03f */
[----:B------:R-:W-:Y:S01]  /*0c10*/  LOP3.LUT R16, R0, R5, RZ, 0xfc, !PT ;  /* 0x0000000500107212 */ /* 0x000fe200078efcff */
[----:B------:R-:W-:Y:S01]  /*0c20*/  IMAD.MOV R9, RZ, RZ, -R9 ;  /* 0x000000ffff097224 */ /* 0x000fe200078e0a09 */
[----:B------:R-:W-:Y:S01]  /*0c30*/  UIADD3.64 UR20, UR8, 0x100, URZ ;  /* 0x0000010008147897 */ /* 0x000fe2000fffe03f */
[----:B------:R-:W-:Y:S01]  /*0c40*/  IMAD.MOV.U32 R5, RZ, RZ, R8 ;  /* 0x000000ffff057224 */ /* 0x000fe200078e0008 */
[C---:B------:R-:W-:Y:S01]  /*0c50*/  LOP3.LUT R12, R16.reuse, 0x78, RZ, 0xfc, !PT ;  /* 0x00000078100c7812 */ /* 0x040fe200078efcff */
[----:B------:R-:W-:Y:S01]  /*0c60*/  IMAD R10, R17, R9, R10 ;  /* 0x00000009110a7224 */ /* 0x000fe200078e020a */
[----:B------:R-:W-:Y:S01]  /*0c70*/  LOP3.LUT R14, R16, 0x74, RZ, 0xfc, !PT ;  /* 0x00000074100e7812 */ /* 0x000fe200078efcff */
[----:B------:R-:W-:Y:S01]  /*0c80*/  IMAD R5, R5, R4, RZ ;  /* 0x0000000405057224 */ /* 0x000fe200078e02ff */
[----:B------:R-:W-:-:S02]  /*0c90*/  IABS R9, R12 ;  /* 0x0000000c00097213 */ /* 0x000fc40000000000 */
[----:B------:R-:W-:Y:S01]  /*0ca0*/  ISETP.GT.U32.AND P0, PT, R17, R10, PT ;  /* 0x0000000a1100720c */ /* 0x000fe20003f04070 */
[----:B------:R-:W-:Y:S01]  /*0cb0*/  IMAD.HI.U32 R2, R3, R5, R2 ;  /* 0x0000000503027227 */ /* 0x000fe200078e0002 */
[----:B------:R-:W-:Y:S02]  /*0cc0*/  SHF.R.S32.HI R3, RZ, 0x1f, R6 ;  /* 0x0000001fff037819 */ /* 0x000fe40000011406 */
[----:B------:R-:W-:Y:S02]  /*0cd0*/  LOP3.LUT R18, R16, 0x70, RZ, 0xfc, !PT ;  /* 0x0000007010127812 */ /* 0x000fe400078efcff */
[----:B------:R-:W-:Y:S01]  /*0ce0*/  LEA.HI R6, R3, R6, RZ, 0x5 ;  /* 0x0000000603067211 */ /* 0x000fe200078f28ff */
[----:B------:R-:W-:Y:S01]  /*0cf0*/  IMAD.HI.U32 R5, R2, R9, RZ ;  /* 0x0000000902057227 */ /* 0x000fe200078e00ff */
[----:B------:R-:W-:Y:S02]  /*0d00*/  IABS R13, R14 ;  /* 0x0000000e000d7213 */ /* 0x000fe40000000000 */
[----:B------:R-:W-:Y:S01]  /*0d10*/  IABS R15, R18 ;  /* 0x00000012000f7213 */ /* 0x000fe20000000000 */
[----:B------:R-:W-:Y:S01]  /*0d20*/  IMAD.MOV R11, RZ, RZ, -R5 ;  /* 0x000000ffff0b7224 */ /* 0x000fe200078e0a05 */
[----:B------:R-:W-:Y:S01]  /*0d30*/  ISETP.GE.AND P2, PT, R12, RZ, PT ;  /* 0x000000ff0c00720c */ /* 0x000fe20003f46270 */
[----:B------:R-:W-:Y:S01]  /*0d40*/  @!P0 IMAD.IADD R10, R10, 0x1, -R17 ;  /* 0x000000010a0a8824 */ /* 0x000fe200078e0a11 */
[----:B------:R-:W-:Y:S01]  /*0d50*/  LOP3.LUT R12, R16, 0x68, RZ, 0xfc, !PT ;  /* 0x00000068100c7812 */ /* 0x000fe200078efcff */
[----:B------:R-:W-:Y:S01]  /*0d60*/  IMAD R3, R4, R11, R9 ;  /* 0x0000000b04037224 */ /* 0x000fe200078e0209 */
[----:B------:R-:W-:Y:S01]  /*0d70*/  LOP3.LUT R11, R16, 0x6c, RZ, 0xfc, !PT ;  /* 0x0000006c100b7812 */ /* 0x000fe200078efcff */
[----:B------:R-:W-:Y:S01]  /*0d80*/  IMAD.HI.U32 R8, R2, R13, RZ ;  /* 0x0000000d02087227 */ /* 0x000fe200078e00ff */
[----:B------:R-:W-:-:S02]  /*0d90*/  ISETP.GT.U32.AND P0, PT, R17, R10, PT ;  /* 0x0000000a1100720c */ /* 0x000fc40003f04070 */
[----:B------:R-:W-:Y:S01]  /*0da0*/  ISETP.GT.U32.AND P4, PT, R4, R3, PT ;  /* 0x000000030400720c */ /* 0x000fe20003f84070 */
[----:B------:R-:W-:Y:S01]  /*0db0*/  IMAD.HI.U32 R5, R2, R15, RZ ;  /* 0x0000000f02057227 */ /* 0x000fe200078e00ff */
[----:B------:R-:W-:Y:S02]  /*0dc0*/  IABS R19, R12 ;  /* 0x0000000c00137213 */ /* 0x000fe40000000000 */
[----:B------:R-:W-:Y:S01]  /*0dd0*/  ISETP.GE.AND P6, PT, R14, RZ, PT ;  /* 0x000000ff0e00720c */ /* 0x000fe20003fc6270 */
[----:B------:R-:W-:Y:S01]  /*0de0*/  IMAD.MOV R8, RZ, RZ, -R8 ;  /* 0x000000ffff087224 */ /* 0x000fe200078e0a08 */
[----:B------:R-:W-:Y:S01]  /*0df0*/  ISETP.GE.AND P1, PT, R18, RZ, PT ;  /* 0x000000ff1200720c */ /* 0x000fe20003f26270 */
[----:B------:R-:W-:Y:S01]  /*0e00*/  IMAD.MOV R5, RZ, RZ, -R5 ;  /* 0x000000ffff057224 */ /* 0x000fe200078e0a05 */
[----:B------:R-:W-:Y:S01]  /*0e10*/  LOP3.LUT R14, R16, 0x58, RZ, 0xfc, !PT ;  /* 0x00000058100e7812 */ /* 0x000fe200078efcff */
[----:B------:R-:W-:Y:S01]  /*0e20*/  IMAD R9, R4, R8, R13 ;  /* 0x0000000804097224 */ /* 0x000fe200078e020d */
[----:B------:R-:W-:Y:S01]  /*0e30*/  LOP3.LUT R13, R16, 0x64, RZ, 0xfc, !PT ;  /* 0x00000064100d7812 */ /* 0x000fe200078efcff */
[----:B------:R-:W-:Y:S01]  /*0e40*/  IMAD R15, R4, R5, R15 ;  /* 0x00000005040f7224 */ /* 0x000fe200078e020f */
[----:B------:R-:W-:Y:S01]  /*0e50*/  IABS R5, R11 ;  /* 0x0000000b00057213 */ /* 0x000fe20000000000 */
[----:B------:R-:W-:Y:S01]  /*0e60*/  @!P0 IMAD.IADD R10, R10, 0x1, -R17 ;  /* 0x000000010a0a8824 */ /* 0x000fe200078e0a11 */
[----:B------:R-:W-:Y:S01]  /*0e70*/  ISETP.GT.U32.AND P5, PT, R4, R9, PT ;  /* 0x000000090400720c */ /* 0x000fe20003fa4070 */
[----:B------:R-:W-:Y:S01]  /*0e80*/  @!P4 IMAD.IADD R3, R3, 0x1, -R4 ;  /* 0x000000010303c824 */ /* 0x000fe200078e0a04 */
[----:B------:R-:W-:Y:S01]  /*0e90*/  ISETP.NE.AND P0, PT, R48, RZ, PT ;  /* 0x000000ff3000720c */ /* 0x000fe20003f05270 */
[----:B------:R-:W-:Y:S01]  /*0ea0*/  IMAD.MOV.U32 R17, RZ, RZ, R5 ;  /* 0x000000ffff117224 */ /* 0x000fe200078e0005 */
[----:B------:R-:W-:Y:S01]  /*0eb0*/  IABS R21, R13 ;  /* 0x0000000d00157213 */ /* 0x000fe20000000000 */
[----:B------:R-:W-:Y:S01]  /*0ec0*/  IMAD.MOV.U32 R5, RZ, RZ, R10 ;  /* 0x000000ffff057224 */ /* 0x000fe200078e000a */
[----:B------:R-:W-:Y:S01]  /*0ed0*/  ISETP.GT.U32.AND P4, PT, R4, R3, PT ;  /* 0x000000030400720c */ /* 0x000fe20003f84070 */
[----:B------:R-:W-:Y:S01]  /*0ee0*/  IMAD.HI.U32 R8, R2, R17, RZ ;  /* 0x0000001102087227 */ /* 0x000fe200078e00ff */
[----:B------:R-:W-:-:S02]  /*0ef0*/  LOP3.LUT R18, R16, 0x54, RZ, 0xfc, !PT ;  /* 0x0000005410127812 */ /* 0x000fc400078efcff */
[----:B------:R-:W-:Y:S01]  /*0f00*/  LOP3.LUT R20, R16, 0x50, RZ, 0xfc, !PT ;  /* 0x0000005010147812 */ /* 0x000fe200078efcff */
[----:B------:R-:W-:Y:S01]  /*0f10*/  @!P3 IMAD.MOV R5, RZ, RZ, -R5 ;  /* 0x000000ffff05b224 */ /* 0x000fe200078e0a05 */
[----:B------:R-:W-:Y:S01]  /*0f20*/  ISETP.GT.U32.AND P3, PT, R4, R15, PT ;  /* 0x0000000f0400720c */ /* 0x000fe20003f64070 */
[----:B------:R-:W-:Y:S01]  /*0f30*/  @!P5 IMAD.IADD R9, R9, 0x1, -R4 ;  /* 0x000000010909d824 */ /* 0x000fe200078e0a04 */
[----:B------:R-:W-:Y:S01]  /*0f40*/  IABS R25, R14 ;  /* 0x0000000e00197213 */ /* 0x000fe20000000000 */
[----:B------:R-:W-:Y:S01]  /*0f50*/  IMAD.MOV R8, RZ, RZ, -R8 ;  /* 0x000000ffff087224 */ /* 0x000fe200078e0a08 */
[----:B------:R-:W-:Y:S01]  /*0f60*/  @!P0 LOP3.LUT R5, RZ, R48, RZ, 0x33, !PT ;  /* 0x00000030ff058212 */ /* 0x000fe200078e33ff */
[----:B------:R-:W-:Y:S01]  /*0f70*/  IMAD.HI.U32 R10, R2, R21, RZ ;  /* 0x00000015020a7227 */ /* 0x000fe200078e00ff */
[C---:B------:R-:W-:Y:S02]  /*0f80*/  ISETP.GT.U32.AND P5, PT, R4.reuse, R9, PT ;  /* 0x000000090400720c */ /* 0x040fe40003fa4070 */
[----:B------:R-:W-:Y:S01]  /*0f90*/  ISETP.GE.AND P0, PT, R11, RZ, PT ;  /* 0x000000ff0b00720c */ /* 0x000fe20003f06270 */
[--C-:B------:R-:W-:Y:S01]  /*0fa0*/  @!P4 IMAD.IADD R3, R3, 0x1, -R4.reuse ;  /* 0x000000010303c824 */ /* 0x100fe200078e0a04 */
[----:B------:R-:W-:Y:S01]  /*0fb0*/  IABS R27, R18 ;  /* 0x00000012001b7213 */ /* 0x000fe20000000000 */
[C---:B------:R-:W-:Y:S01]  /*0fc0*/  IMAD R17, R4.reuse, R8, R17 ;  /* 0x0000000804117224 */ /* 0x040fe200078e0211 */
[----:B------:R-:W-:Y:S01]  /*0fd0*/  IABS R31, R20 ;  /* 0x00000014001f7213 */ /* 0x000fe20000000000 */
[----:B------:R-:W-:Y:S01]  /*0fe0*/  @!P3 IMAD.IADD R15, R15, 0x1, -R4 ;  /* 0x000000010f0fb824 */ /* 0x000fe200078e0a04 */
[----:B------:R-:W-:Y:S01]  /*0ff0*/  ISETP.GE.AND P3, PT, R13, RZ, PT ;  /* 0x000000ff0d00720c */ /* 0x000fe20003f66270 */
[----:B------:R-:W-:Y:S01]  /*1000*/  IMAD.MOV.U32 R11, RZ, RZ, R3 ;  /* 0x000000ffff0b7224 */ /* 0x000fe200078e0003 */
[----:B------:R-:W-:Y:S01]  /*1010*/  ISETP.GT.U32.AND P4, PT, R4, R17, PT ;  /* 0x000000110400720c */ /* 0x000fe20003f84070 */
[----:B------:R-:W-:Y:S01]  /*1020*/  IMAD.HI.U32 R8, R2, R19, RZ ;  /* 0x0000001302087227 */ /* 0x000fe200078e00ff */
[----:B------:R-:W-:-:S02]  /*1030*/  LOP3.LUT R24, R16, 0xc, RZ, 0xfc, !PT ;  /* 0x0000000c10187812 */ /* 0x000fc400078efcff */
[----:B------:R-:W-:Y:S01]  /*1040*/  LOP3.LUT R26, R16, 0x8, RZ, 0xfc, !PT ;  /* 0x00000008101a7812 */ /* 0x000fe200078efcff */
[----:B------:R-:W-:Y:S01]  /*1050*/  @!P2 IMAD.MOV R11, RZ, RZ, -R11 ;  /* 0x000000ffff0ba224 */ /* 0x000fe200078e0a0b */
[----:B------:R-:W-:Y:S01]  /*1060*/  ISETP.GT.U32.AND P2, PT, R4, R15, PT ;  /* 0x0000000f0400720c */ /* 0x000fe20003f44070 */
[----:B------:R-:W-:Y:S01]  /*1070*/  IMAD.MOV R8, RZ, RZ, -R8 ;  /* 0x000000ffff087224 */ /* 0x000fe200078e0a08 */
[----:B------:R-:W-:Y:S01]  /*1080*/  IABS R67, R24 ;  /* 0x0000001800437213 */ /* 0x000fe20000000000 */
[----:B------:R-:W-:Y:S01]  /*1090*/  @!P5 IMAD.IADD R9, R9, 0x1, -R4 ;  /* 0x000000010909d824 */ /* 0x000fe200078e0a04 */
[----:B------:R-:W-:Y:S01]  /*10a0*/  ISETP.GE.AND P5, PT, R12, RZ, PT ;  /* 0x000000ff0c00720c */ /* 0x000fe20003fa6270 */
[----:B------:R-:W-:Y:S01]  /*10b0*/  IMAD.MOV R10, RZ, RZ, -R10 ;  /* 0x000000ffff0a7224 */ /* 0x000fe200078e0a0a */
[----:B------:R-:W-:Y:S01]  /*10c0*/  IABS R69, R26 ;  /* 0x0000001a00457213 */ /* 0x000fe20000000000 */
[----:B------:R-:W-:Y:S01]  /*10d0*/  IMAD R19, R4, R8, R19 ;  /* 0x0000000804137224 */ /* 0x000fe200078e0213 */
[----:B------:R-:W-:Y:S01]  /*10e0*/  LOP3.LUT R8, R16, 0x60, RZ, 0xfc, !PT ;  /* 0x0000006010087812 */ /* 0x000fe200078efcff */
[----:B------:R-:W-:Y:S01]  /*10f0*/  IMAD R21, R4, R10, R21 ;  /* 0x0000000a04157224 */ /* 0x000fe200078e0215 */
[----:B------:R-:W-:Y:S01]  /*1100*/  LOP3.LUT R28, R16, 0x4, RZ, 0xfc, !PT ;  /* 0x00000004101c7812 */ /* 0x000fe200078efcff */
[----:B------:R-:W-:Y:S01]  /*1110*/  IMAD.MOV.U32 R13, RZ, RZ, R9 ;  /* 0x000000ffff0d7224 */ /* 0x000fe200078e0009 */
[----:B------:R-:W-:Y:S01]  /*1120*/  IABS R23, R8 ;  /* 0x0000000800177213 */ /* 0x000fe20000000000 */
[--C-:B------:R-:W-:Y:S01]  /*1130*/  @!P4 IMAD.IADD R17, R17, 0x1, -R4.reuse ;  /* 0x000000011111c824 */ /* 0x100fe200078e0a04 */
[----:B------:R-:W-:Y:S01]  /*1140*/  IABS R73, R16 ;  /* 0x0000001000497213 */ /* 0x000fe20000000000 */
[----:B------:R-:W-:Y:S01]  /*1150*/  @!P6 IMAD.MOV R13, RZ, RZ, -R13 ;  /* 0x000000ffff0de224 */ /* 0x000fe200078e0a0d */
[C---:B------:R-:W-:Y:S01]  /*1160*/  ISETP.GT.U32.AND P6, PT, R4.reuse, R19, PT ;  /* 0x000000130400720c */ /* 0x040fe20003fc4070 */
[----:B------:R-:W-:Y:S01]  /*1170*/  @!P2 IMAD.IADD R15, R15, 0x1, -R4 ;  /* 0x000000010f0fa824 */ /* 0x000fe200078e0a04 */
[----:B------:R-:W-:Y:S01]  /*1180*/  ISETP.GT.U32.AND P2, PT, R4, R21, PT ;  /* 0x000000150400720c */ /* 0x000fe20003f44070 */
[----:B------:R-:W-:Y:S01]  /*1190*/  IMAD.HI.U32 R3, R2, R23, RZ ;  /* 0x0000001702037227 */ /* 0x000fe200078e00ff */
[----:B------:R-:W-:-:S02]  /*11a0*/  ISETP.GT.U32.AND P4, PT, R4, R17, PT ;  /* 0x000000110400720c */ /* 0x000fc40003f84070 */
[----:B------:R-:W-:Y:S01]  /*11b0*/  IABS R71, R28 ;  /* 0x0000001c00477213 */ /* 0x000fe20000000000 */
[----:B------:R-:W-:Y:S01]  /*11c0*/  IMAD.MOV R3, RZ, RZ, -R3 ;  /* 0x000000ffff037224 */ /* 0x000fe200078e0a03 */
[----:B------:R-:W-:Y:S01]  /*11d0*/  SHF.R.S32.HI R6, RZ, 0x5, R6 ;  /* 0x00000005ff067819 */ /* 0x000fe20000011406 */
[----:B------:R-:W-:Y:S02]  /*11e0*/  @!P1 IMAD.MOV R15, RZ, RZ, -R15 ;  /* 0x000000ffff0f9224 */ /* 0x000fe400078e0a0f */
[C---:B------:R-:W-:Y:S02]  /*11f0*/  IMAD R3, R4.reuse, R3, R23 ;  /* 0x0000000304037224 */ /* 0x040fe400078e0217 */
[--C-:B------:R-:W-:Y:S02]  /*1200*/  @!P6 IMAD.IADD R19, R19, 0x1, -R4.reuse ;  /* 0x000000011313e824 */ /* 0x100fe400078e0a04 */
[--C-:B------:R-:W-:Y:S01]  /*1210*/  @!P2 IMAD.IADD R21, R21, 0x1, -R4.reuse ;  /* 0x000000011515a824 */ /* 0x100fe200078e0a04 */
[----:B------:R-:W-:Y:S01]  /*1220*/  ISETP.GT.U32.AND P6, PT, R4, R3, PT ;  /* 0x000000030400720c */ /* 0x000fe20003fc4070 */
[----:B------:R-:W-:Y:S01]  /*1230*/  @!P4 IMAD.IADD R17, R17, 0x1, -R4 ;  /* 0x000000011111c824 */ /* 0x000fe200078e0a04 */
[----:B------:R-:W-:Y:S01]  /*1240*/  ISETP.GE.AND P4, PT, R8, RZ, PT ;  /* 0x000000ff0800720c */ /* 0x000fe20003f86270 */
[----:B------:R-:W-:Y:S01]  /*1250*/  IMAD.HI.U32 R8, R2, R25, RZ ;  /* 0x0000001902087227 */ /* 0x000fe200078e00ff */
[----:B------:R-:W-:-:S02]  /*1260*/  ISETP.GT.U32.AND P2, PT, R4, R19, PT ;  /* 0x000000130400720c */ /* 0x000fc40003f44070 */
[----:B------:R-:W-:Y:S01]  /*1270*/  ISETP.GT.U32.AND P1, PT, R4, R21, PT ;  /* 0x000000150400720c */ /* 0x000fe20003f24070 */
[----:B------:R-:W-:-:S04]  /*1280*/  IMAD.HI.U32 R9, R2, R27, RZ ;  /* 0x0000001b02097227 */ /* 0x000fc800078e00ff */
[----:B------:R-:W-:-:S04]  /*1290*/  IMAD.HI.U32 R10, R2, R31, RZ ;  /* 0x0000001f020a7227 */ /* 0x000fc800078e00ff */
[----:B------:R-:W-:Y:S02]  /*12a0*/  IMAD.MOV R8, RZ, RZ, -R8 ;  /* 0x000000ffff087224 */ /* 0x000fe400078e0a08 */
[----:B------:R-:W-:Y:S02]  /*12b0*/  IMAD.MOV R12, RZ, RZ, -R9 ;  /* 0x000000ffff0c7224 */ /* 0x000fe400078e0a09 */
[----:B------:R-:W-:Y:S02]  /*12c0*/  IMAD.MOV R10, RZ, RZ, -R10 ;  /* 0x000000ffff0a7224 */ /* 0x000fe400078e0a0a */
[C---:B------:R-:W-:Y:S02]  /*12d0*/  IMAD R9, R4.reuse, R8, R25 ;  /* 0x0000000804097224 */ /* 0x040fe400078e0219 */
[--C-:B------:R-:W-:Y:S02]  /*12e0*/  @!P6 IMAD.IADD R3, R3, 0x1, -R4.reuse ;  /* 0x000000010303e824 */ /* 0x100fe400078e0a04 */
[----:B------:R-:W-:Y:S01]  /*12f0*/  IMAD R25, R4, R12, R27 ;  /* 0x0000000c04197224 */ /* 0x000fe200078e021b */
[----:B------:R-:W-:Y:S01]  /*1300*/  LOP3.LUT R12, R16, 0x4c, RZ, 0xfc, !PT ;  /* 0x0000004c100c7812 */ /* 0x000fe200078efcff */
[C---:B------:R-:W-:Y:S01]  /*1310*/  IMAD R31, R4.reuse, R10, R31 ;  /* 0x0000000a041f7224 */ /* 0x040fe200078e021f */
[C---:B------:R-:W-:Y:S01]  /*1320*/  ISETP.GT.U32.AND P6, PT, R4.reuse, R3, PT ;  /* 0x000000030400720c */ /* 0x040fe20003fc4070 */
[--C-:B------:R-:W-:Y:S01]  /*1330*/  @!P2 IMAD.IADD R19, R19, 0x1, -R4.reuse ;  /* 0x000000011313a824 */ /* 0x100fe200078e0a04 */
[----:B------:R-:W-:Y:S01]  /*1340*/  ISETP.GT.U32.AND P2, PT, R4, R9, PT ;  /* 0x000000090400720c */ /* 0x000fe20003f44070 */
[----:B------:R-:W-:Y:S01]  /*1350*/  @!P1 IMAD.IADD R21, R21, 0x1, -R4 ;  /* 0x0000000115159824 */ /* 0x000fe200078e0a04 */
[----:B------:R-:W-:Y:S01]  /*1360*/  IABS R33, R12 ;  /* 0x0000000c00217213 */ /* 0x000fe20000000000 */
[----:B------:R-:W-:Y:S01]  /*1370*/  @!P0 IMAD.MOV R17, RZ, RZ, -R17 ;  /* 0x000000ffff118224 */ /* 0x000fe200078e0a11 */
[----:B------:R-:W-:Y:S01]  /*1380*/  LOP3.LUT R10, R16, 0x48, RZ, 0xfc, !PT ;  /* 0x00000048100a7812 */ /* 0x000fe200078efcff */
[----:B------:R-:W-:Y:S01]  /*1390*/  @!P3 IMAD.MOV R21, RZ, RZ, -R21 ;  /* 0x000000ffff15b224 */ /* 0x000fe200078e0a15 */
[----:B------:R-:W-:Y:S01]  /*13a0*/  ISETP.GT.U32.AND P3, PT, R4, R31, PT ;  /* 0x0000001f0400720c */ /* 0x000fe20003f64070 */
[----:B------:R-:W-:Y:S01]  /*13b0*/  IMAD.HI.U32 R8, R2, R33, RZ ;  /* 0x0000002102087227 */ /* 0x000fe200078e00ff */
[----:B------:R-:W-:-:S02]  /*13c0*/  ISETP.GT.U32.AND P1, PT, R4, R25, PT ;  /* 0x000000190400720c */ /* 0x000fc40003f24070 */
[----:B------:R-:W-:Y:S01]  /*13d0*/  IABS R27, R10 ;  /* 0x0000000a001b7213 */ /* 0x000fe20000000000 */
[--C-:B------:R-:W-:Y:S01]  /*13e0*/  @!P6 IMAD.IADD R3, R3, 0x1, -R4.reuse ;  /* 0x000000010303e824 */ /* 0x100fe200078e0a04 */
[----:B------:R-:W-:Y:S01]  /*13f0*/  ISETP.GE.AND P0, PT, R14, RZ, PT ;  /* 0x000000ff0e00720c */ /* 0x000fe20003f06270 */
[----:B------:R-:W-:Y:S01]  /*1400*/  @!P2 IMAD.IADD R9, R9, 0x1, -R4 ;  /* 0x000000010909a824 */ /* 0x000fe200078e0a04 */
[----:B------:R-:W-:Y:S01]  /*1410*/  LOP3.LUT R14, R16, 0x44, RZ, 0xfc, !PT ;  /* 0x00000044100e7812 */ /* 0x000fe200078efcff */
[----:B------:R-:W-:Y:S01]  /*1420*/  IMAD.MOV R8, RZ, RZ, -R8 ;  /* 0x000000ffff087224 */ /* 0x000fe200078e0a08 */
[----:B------:R-:W-:Y:S01]  /*1430*/  ISETP.GE.AND P6, PT, R20, RZ, PT ;  /* 0x000000ff1400720c */ /* 0x000fe20003fc6270 */
[----:B------:R-:W-:Y:S01]  /*1440*/  IMAD.MOV.U32 R23, RZ, RZ, R3 ;  /* 0x000000ffff177224 */ /* 0x000fe200078e0003 */
[C---:B------:R-:W-:Y:S01]  /*1450*/  ISETP.GT.U32.AND P2, PT, R4.reuse, R9, PT ;  /* 0x000000090400720c */ /* 0x040fe20003f44070 */
[----:B------:R-:W-:Y:S01]  /*1460*/  IMAD R33, R4, R8, R33 ;  /* 0x0000000804217224 */ /* 0x000fe200078e0221 */
[----:B------:R-:W-:Y:S01]  /*1470*/  IABS R35, R14 ;  /* 0x0000000e00237213 */ /* 0x000fe20000000000 */
[----:B------:R-:W-:-:S02]  /*1480*/  @!P3 IMAD.IADD R31, R31, 0x1, -R4 ;  /* 0x000000011f1fb824 */ /* 0x000fc400078e0a04 */
[----:B------:R-:W-:Y:S01]  /*1490*/  @!P4 IMAD.MOV R23, RZ, RZ, -R23 ;  /* 0x000000ffff17c224 */ /* 0x000fe200078e0a17 */
[----:B------:R-:W-:Y:S01]  /*14a0*/  ISETP.GT.U32.AND P4, PT, R4, R33, PT ;  /* 0x000000210400720c */ /* 0x000fe20003f84070 */
[----:B------:R-:W-:Y:S01]  /*14b0*/  IMAD.HI.U32 R3, R2, R27, RZ ;  /* 0x0000001b02037227 */ /* 0x000fe200078e00ff */
[----:B------:R-:W-:-:S03]  /*14c0*/  ISETP.GT.U32.AND P3, PT, R4, R31, PT ;  /* 0x0000001f0400720c */ /* 0x000fc60003f64070 */
[----:B------:R-:W-:Y:S02]  /*14d0*/  IMAD.MOV R3, RZ, RZ, -R3 ;  /* 0x000000ffff037224 */ /* 0x000fe400078e0a03 */
[----:B------:R-:W-:-:S04]  /*14e0*/  IMAD.HI.U32 R8, R2, R35, RZ ;  /* 0x0000002302087227 */ /* 0x000fc800078e00ff */
[--C-:B------:R-:W-:Y:S02]  /*14f0*/  @!P1 IMAD.IADD R25, R25, 0x1, -R4.reuse ;  /* 0x0000000119199824 */ /* 0x100fe400078e0a04 */
[----:B------:R-:W-:Y:S01]  /*1500*/  @!P2 IMAD.IADD R9, R9, 0x1, -R4 ;  /* 0x000000010909a824 */ /* 0x000fe200078e0a04 */
[----:B------:R-:W-:Y:S01]  /*1510*/  ISETP.GE.AND P2, PT, R12, RZ, PT ;  /* 0x000000ff0c00720c */ /* 0x000fe20003f46270 */
[C---:B------:R-:W-:Y:S01]  /*1520*/  IMAD R3, R4.reuse, R3, R27 ;  /* 0x0000000304037224 */ /* 0x040fe200078e021b */
[----:B------:R-:W-:Y:S01]  /*1530*/  ISETP.GT.U32.AND P1, PT, R4, R25, PT ;  /* 0x000000190400720c */ /* 0x000fe20003f24070 */
[----:B------:R-:W-:Y:S01]  /*1540*/  IMAD.MOV R8, RZ, RZ, -R8 ;  /* 0x000000ffff087224 */ /* 0x000fe200078e0a08 */
[----:B------:R-:W-:Y:S01]  /*1550*/  LOP3.LUT R12, R16, 0x40, RZ, 0xfc, !PT ;  /* 0x00000040100c7812 */ /* 0x000fe200078efcff */
[----:B------:R-:W-:Y:S02]  /*1560*/  IMAD.MOV.U32 R27, RZ, RZ, R9 ;  /* 0x000000ffff1b7224 */ /* 0x000fe400078e0009 */
[--C-:B------:R-:W-:Y:S01]  /*1570*/  @!P3 IMAD.IADD R31, R31, 0x1, -R4.reuse ;  /* 0x000000011f1fb824 */ /* 0x100fe200078e0a04 */
[C---:B------:R-:W-:Y:S01]  /*1580*/  ISETP.GT.U32.AND P3, PT, R4.reuse, R3, PT ;  /* 0x000000030400720c */ /* 0x040fe20003f64070 */
[--C-:B------:R-:W-:Y:S01]  /*1590*/  @!P4 IMAD.IADD R33, R33, 0x1, -R4.reuse ;  /* 0x000000012121c824 */ /* 0x100fe200078e0a04 */
[----:B------:R-:W-:Y:S01]  /*15a0*/  IABS R37, R12 ;  /* 0x0000000c00257213 */ /* 0x000fe20000000000 */
[----:B------:R-:W-:Y:S01]  /*15b0*/  IMAD R9, R4, R8, R35 ;  /* 0x0000000804097224 */ /* 0x000fe200078e0223 */
[----:B------:R-:W-:Y:S01]  /*15c0*/  ISETP.GE.AND P4, PT, R14, RZ, PT ;  /* 0x000000ff0e00720c */ /* 0x000fe20003f86270 */
[----:B------:R-:W-:Y:S01]  /*15d0*/  @!P0 IMAD.MOV R27, RZ, RZ, -R27 ;  /* 0x000000ffff1b8224 */ /* 0x000fe200078e0a1b */
[C---:B------:R-:W-:Y:S01]  /*15e0*/  ISETP.GT.U32.AND P0, PT, R4.reuse, R33, PT ;  /* 0x000000210400720c */ /* 0x040fe20003f04070 */
[----:B------:R-:W-:Y:S01]  /*15f0*/  @!P6 IMAD.MOV R31, RZ, RZ, -R31 ;  /* 0x000000ffff1fe224 */ /* 0x000fe200078e0a1f */
[----:B------:R-:W-:Y:S01]  /*1600*/  ISETP.GT.U32.AND P6, PT, R4, R9, PT ;  /* 0x000000090400720c */ /* 0x000fe20003fc4070 */
[----:B------:R-:W-:Y:S01]  /*1610*/  @!P5 IMAD.MOV R19, RZ, RZ, -R19 ;  /* 0x000000ffff13d224 */ /* 0x000fe200078e0a13 */
[----:B------:R-:W-:Y:S01]  /*1620*/  ISETP.GE.AND P5, PT, R18, RZ, PT ;  /* 0x000000ff1200720c */ /* 0x000fe20003fa6270 */
[--C-:B------:R-:W-:Y:S01]  /*1630*/  @!P1 IMAD.IADD R25, R25, 0x1, -R4.reuse ;  /* 0x0000000119199824 */ /* 0x100fe200078e0a04 */
[----:B------:R-:W-:Y:S01]  /*1640*/  ISETP.GE.AND P1, PT, R10, RZ, PT ;  /* 0x000000ff0a00720c */ /* 0x000fe20003f26270 */
[----:B------:R-:W-:Y:S01]  /*1650*/  @!P3 IMAD.IADD R3, R3, 0x1, -R4 ;  /* 0x000000010303b824 */ /* 0x000fe200078e0a04 */
[----:B------:R-:W-:Y:S01]  /*1660*/  LOP3.LUT R10, R16, 0x38, RZ, 0xfc, !PT ;  /* 0x00000038100a7812 */ /* 0x000fe200078efcff */
[----:B------:R-:W-:Y:S01]  /*1670*/  IMAD.HI.U32 R8, R2, R37, RZ ;  /* 0x0000002502087227 */ /* 0x000fe200078e00ff */
[----:B------:R-:W-:-:S02]  /*1680*/  LOP3.LUT R14, R16, 0x30, RZ, 0xfc, !PT ;  /* 0x00000030100e7812 */ /* 0x000fc400078efcff */
[----:B------:R-:W-:Y:S01]  /*1690*/  ISETP.GT.U32.AND P3, PT, R4, R3, PT ;  /* 0x000000030400720c */ /* 0x000fe20003f64070 */
[----:B------:R-:W-:Y:S01]  /*16a0*/  @!P0 IMAD.IADD R33, R33, 0x1, -R4 ;  /* 0x0000000121218824 */ /* 0x000fe200078e0a04 */
[----:B------:R-:W-:Y:S01]  /*16b0*/  ISETP.GE.AND P0, PT, R10, RZ, PT ;  /* 0x000000ff0a00720c */ /* 0x000fe20003f06270 */
[----:B------:R-:W-:Y:S01]  /*16c0*/  IMAD.MOV.U32 R29, RZ, RZ, R25 ;  /* 0x000000ffff1d7224 */ /* 0x000fe200078e0019 */
[----:B------:R-:W-:Y:S01]  /*16d0*/  IABS R10, R10 ;  /* 0x0000000a000a7213 */ /* 0x000fe20000000000 */
[----:B------:R-:W-:Y:S01]  /*16e0*/  IMAD.MOV R8, RZ, RZ, -R8 ;  /* 0x000000ffff087224 */ /* 0x000fe200078e0a08 */
[----:B------:R-:W-:Y:S01]  /*16f0*/  IABS R39, R14 ;  /* 0x0000000e00277213 */ /* 0x000fe20000000000 */
[----:B------:R-:W-:Y:S01]  /*1700*/  @!P6 IMAD.IADD R9, R9, 0x1, -R4 ;  /* 0x000000010909e824 */ /* 0x000fe200078e0a04 */
[----:B------:R-:W-:Y:S01]  /*1710*/  LOP3.LUT R18, R16, 0x24, RZ, 0xfc, !PT ;  /* 0x0000002410127812 */ /* 0x000fe200078efcff */
[----:B------:R-:W-:Y:S01]  /*1720*/  @!P5 IMAD.MOV R29, RZ, RZ, -R29 ;  /* 0x000000ffff1dd224 */ /* 0x000fe200078e0a1d */
[----:B------:R-:W-:Y:S01]  /*1730*/  ISETP.GE.AND P5, PT, R12, RZ, PT ;  /* 0x000000ff0c00720c */ /* 0x000fe20003fa6270 */
[----:B------:R-:W-:Y:S01]  /*1740*/  IMAD R25, R4, R8, R37 ;  /* 0x0000000804197224 */ /* 0x000fe200078e0225 */
[----:B------:R-:W-:Y:S01]  /*1750*/  LOP3.LUT R12, R16, 0x34, RZ, 0xfc, !PT ;  /* 0x00000034100c7812 */ /* 0x000fe200078efcff */
[----:B------:R-:W-:Y:S01]  /*1760*/  IMAD.MOV.U32 R37, RZ, RZ, R10 ;  /* 0x000000ffff257224 */ /* 0x000fe200078e000a */
[----:B------:R-:W-:Y:S01]  /*1770*/  ISETP.GT.U32.AND P6, PT, R4, R9, PT ;  /* 0x000000090400720c */ /* 0x000fe20003fc4070 */
[----:B------:R-:W-:Y:S01]  /*1780*/  @!P3 IMAD.IADD R3, R3, 0x1, -R4 ;  /* 0x000000010303b824 */ /* 0x000fe200078e0a04 */
[----:B------:R-:W-:Y:S01]  /*1790*/  IABS R41, R12 ;  /* 0x0000000c00297213 */ /* 0x000fe20000000000 */
[----:B------:R-:W-:Y:S01]  /*17a0*/  IMAD.HI.U32 R8, R2, R37, RZ ;  /* 0x0000002502087227 */ /* 0x000fe200078e00ff */
[----:B------:R-:W-:-:S02]  /*17b0*/  ISETP.GT.U32.AND P3, PT, R4, R25, PT ;  /* 0x000000190400720c */ /* 0x000fc40003f64070 */
[----:B------:R-:W-:Y:S01]  /*17c0*/  IABS R55, R18 ;  /* 0x0000001200377213 */ /* 0x000fe20000000000 */
[----:B------:R-:W-:Y:S02]  /*17d0*/  IMAD.MOV R10, RZ, RZ, -R8 ;  /* 0x000000ffff0a7224 */ /* 0x000fe400078e0a08 */
[----:B------:R-:W-:-:S04]  /*17e0*/  IMAD.HI.U32 R8, R2, R41, RZ ;  /* 0x0000002902087227 */ /* 0x000fc800078e00ff */
[----:B------:R-:W-:Y:S02]  /*17f0*/  IMAD.MOV.U32 R35, RZ, RZ, R3 ;  /* 0x000000ffff237224 */ /* 0x000fe400078e0003 */
[C---:B------:R-:W-:Y:S02]  /*1800*/  IMAD R3, R4.reuse, R10, R37 ;  /* 0x0000000a04037224 */ /* 0x040fe400078e0225 */
[----:B------:R-:W-:Y:S02]  /*1810*/  IMAD.MOV R10, RZ, RZ, -R8 ;  /* 0x000000ffff0a7224 */ /* 0x000fe400078e0a08 */
[----:B------:R-:W-:Y:S01]  /*1820*/  @!P6 IMAD.IADD R9, R9, 0x1, -R4 ;  /* 0x000000010909e824 */ /* 0x000fe200078e0a04 */
[C---:B------:R-:W-:Y:S01]  /*1830*/  ISETP.GT.U32.AND P6, PT, R4.reuse, R3, PT ;  /* 0x000000030400720c */ /* 0x040fe20003fc4070 */
[----:B------:R-:W-:Y:S02]  /*1840*/  IMAD R41, R4, R10, R41 ;  /* 0x0000000a04297224 */ /* 0x000fe400078e0229 */
[----:B------:R-:W-:-:S02]  /*1850*/  IMAD.MOV.U32 R37, RZ, RZ, R9 ;  /* 0x000000ffff257224 */ /* 0x000fc400078e0009 */
[----:B------:R-:W-:Y:S02]  /*1860*/  @!P3 IMAD.IADD R25, R25, 0x1, -R4 ;  /* 0x000000011919b824 */ /* 0x000fe400078e0a04 */
[----:B------:R-:W-:Y:S01]  /*1870*/  @!P4 IMAD.MOV R37, RZ, RZ, -R37 ;  /* 0x000000ffff25c224 */ /* 0x000fe200078e0a25 */
[----:B------:R-:W-:Y:S01]  /*1880*/  ISETP.GT.U32.AND P4, PT, R4, R41, PT ;  /* 0x000000290400720c */ /* 0x000fe20003f84070 */
[----:B------:R-:W-:Y:S01]  /*1890*/  IMAD.HI.U32 R8, R2, R39, RZ ;  /* 0x0000002702087227 */ /* 0x000fe200078e00ff */
[----:B------:R-:W-:-:S03]  /*18a0*/  ISETP.GT.U32.AND P3, PT, R4, R25, PT ;  /* 0x000000190400720c */ /* 0x000fc60003f64070 */
[----:B------:R-:W-:Y:S02]  /*18b0*/  IMAD.MOV R8, RZ, RZ, -R8 ;  /* 0x000000ffff087224 */ /* 0x000fe400078e0a08 */
[----:B------:R-:W-:Y:S01]  /*18c0*/  @!P1 IMAD.MOV R35, RZ, RZ, -R35 ;  /* 0x000000ffff239224 */ /* 0x000fe200078e0a23 */
[----:B------:R-:W-:Y:S01]  /*18d0*/  ISETP.GE.AND P1, PT, R14, RZ, PT ;  /* 0x000000ff0e00720c */ /* 0x000fe20003f26270 */
[----:B------:R-:W-:Y:S01]  /*18e0*/  IMAD R9, R4, R8, R39 ;  /* 0x0000000804097224 */ /* 0x000fe200078e0227 */
[----:B------:R-:W-:Y:S01]  /*18f0*/  LOP3.LUT R14, R16, 0x28, RZ, 0xfc, !PT ;  /* 0x00000028100e7812 */ /* 0x000fe200078efcff */
[----:B------:R-:W-:Y:S01]  /*1900*/  @!P2 IMAD.MOV R33, RZ, RZ, -R33 ;  /* 0x000000ffff21a224 */ /* 0x000fe200078e0a21 */
[----:B------:R-:W-:Y:S01]  /*1910*/  ISETP.GE.AND P2, PT, R12, RZ, PT ;  /* 0x000000ff0c00720c */ /* 0x000fe20003f46270 */
[--C-:B------:R-:W-:Y:S01]  /*1920*/  @!P4 IMAD.IADD R41, R41, 0x1, -R4.reuse ;  /* 0x000000012929c824 */ /* 0x100fe200078e0a04 */
[----:B------:R-:W-:Y:S01]  /*1930*/  IABS R53, R14 ;  /* 0x0000000e00357213 */ /* 0x000fe20000000000 */
[--C-:B------:R-:W-:Y:S01]  /*1940*/  @!P3 IMAD.IADD R25, R25, 0x1, -R4.reuse ;  /* 0x000000011919b824 */ /* 0x100fe200078e0a04 */
[C---:B------:R-:W-:Y:S01]  /*1950*/  ISETP.GT.U32.AND P3, PT, R4.reuse, R9, PT ;  /* 0x000000090400720c */ /* 0x040fe20003f64070 */
[----:B------:R-:W-:Y:S01]  /*1960*/  @!P6 IMAD.IADD R3, R3, 0x1, -R4 ;  /* 0x000000010303e824 */ /* 0x000fe200078e0a04 */
[----:B------:R-:W-:Y:S01]  /*1970*/  ISETP.GT.U32.AND P4, PT, R4, R41, PT ;  /* 0x000000290400720c */ /* 0x000fe20003f84070 */
[----:B------:R-:W-:Y:S01]  /*1980*/  IMAD.HI.U32 R10, R2, R53, RZ ;  /* 0x00000035020a7227 */ /* 0x000fe200078e00ff */
[----:B------:R-:W-:-:S02]  /*1990*/  LOP3.LUT R12, R16, 0x2c, RZ, 0xfc, !PT ;  /* 0x0000002c100c7812 */ /* 0x000fc400078efcff */
[C---:B------:R-:W-:Y:S01]  /*19a0*/  ISETP.GT.U32.AND P6, PT, R4.reuse, R3, PT ;  /* 0x000000030400720c */ /* 0x040fe20003fc4070 */
[----:B------:R-:W-:Y:S01]  /*19b0*/  IMAD.MOV R10, RZ, RZ, -R10 ;  /* 0x000000ffff0a7224 */ /* 0x000fe200078e0a0a */
[----:B------:R-:W-:Y:S01]  /*19c0*/  IABS R43, R12 ;  /* 0x0000000c002b7213 */ /* 0x000fe20000000000 */
[----:B------:R-:W-:Y:S02]  /*19d0*/  IMAD.MOV.U32 R39, RZ, RZ, R25 ;  /* 0x000000ffff277224 */ /* 0x000fe400078e0019 */
[----:B------:R-:W-:Y:S01]  /*19e0*/  IMAD R53, R4, R10, R53 ;  /* 0x0000000a04357224 */ /* 0x000fe200078e0235 */
[----:B------:R-:W-:Y:S01]  /*19f0*/  LEA.HI R10, R7, R0, RZ, 0x1b ;  /* 0x00000000070a7211 */ /* 0x000fe200078fd8ff */
[--C-:B------:R-:W-:Y:S02]  /*1a00*/  @!P3 IMAD.IADD R9, R9, 0x1, -R4.reuse ;  /* 0x000000010909b824 */ /* 0x100fe400078e0a04 */
[----:B------:R-:W-:Y:S02]  /*1a10*/  @!P4 IMAD.IADD R41, R41, 0x1, -R4 ;  /* 0x000000012929c824 */ /* 0x000fe400078e0a04 */
[----:B------:R-:W-:Y:S01]  /*1a20*/  IMAD.HI.U32 R8, R2, R43, RZ ;  /* 0x0000002b02087227 */ /* 0x000fe200078e00ff */
[----:B------:R-:W-:-:S03]  /*1a30*/  ISETP.GT.U32.AND P3, PT, R4, R9, PT ;  /* 0x000000090400720c */ /* 0x000fc60003f64070 */
[----:B------:R-:W-:Y:S02]  /*1a40*/  IMAD.MOV.U32 R45, RZ, RZ, R41 ;  /* 0x000000ffff2d7224 */ /* 0x000fe400078e0029 */
[----:B------:R-:W-:Y:S02]  /*1a50*/  IMAD.MOV R8, RZ, RZ, -R8 ;  /* 0x000000ffff087224 */ /* 0x000fe400078e0a08 */
[----:B------:R-:W-:Y:S01]  /*1a60*/  @!P2 IMAD.MOV R45, RZ, RZ, -R45 ;  /* 0x000000ffff2da224 */ /* 0x000fe200078e0a2d */
[C---:B------:R-:W-:Y:S01]  /*1a70*/  ISETP.GT.U32.AND P2, PT, R4.reuse, R53, PT ;  /* 0x000000350400720c */ /* 0x040fe20003f44070 */
[----:B------:R-:W-:Y:S02]  /*1a80*/  IMAD R25, R4, R8, R43 ;  /* 0x0000000804197224 */ /* 0x000fe400078e022b */
[----:B------:R-:W-:Y:S01]  /*1a90*/  @!P6 IMAD.IADD R3, R3, 0x1, -R4 ;  /* 0x000000010303e824 */ /* 0x000fe200078e0a04 */
[----:B------:R-:W-:Y:S01]  /*1aa0*/  ISETP.GE.AND P6, PT, R14, RZ, PT ;  /* 0x000000ff0e00720c */ /* 0x000fe20003fc6270 */
[----:B------:R-:W-:Y:S01]  /*1ab0*/  IMAD.HI.U32 R8, R2, R55, RZ ;  /* 0x0000003702087227 */ /* 0x000fe200078e00ff */
[----:B------:R-:W-:-:S02]  /*1ac0*/  ISETP.GT.U32.AND P4, PT, R4, R25, PT ;  /* 0x000000190400720c */ /* 0x000fc40003f84070 */
[C---:B------:R-:W-:Y:S01]  /*1ad0*/  LOP3.LUT R14, R16.reuse, 0x14, RZ, 0xfc, !PT ;  /* 0x00000014100e7812 */ /* 0x040fe200078efcff */
[----:B------:R-:W-:Y:S01]  /*1ae0*/  IMAD.MOV.U32 R43, RZ, RZ, R3 ;  /* 0x000000ffff2b7224 */ /* 0x000fe200078e0003 */
[----:B------:R-:W-:Y:S01]  /*1af0*/  LOP3.LUT R3, R16, 0x20, RZ, 0xfc, !PT ;  /* 0x0000002010037812 */ /* 0x000fe200078efcff */
[----:B------:R-:W-:Y:S01]  /*1b00*/  @!P5 IMAD.MOV R39, RZ, RZ, -R39 ;  /* 0x000000ffff27d224 */ /* 0x000fe200078e0a27 */
[----:B------:R-:W-:Y:S01]  /*1b10*/  ISETP.GE.AND P5, PT, R12, RZ, PT ;  /* 0x000000ff0c00720c */ /* 0x000fe20003fa6270 */
[----:B------:R-:W-:Y:S01]  /*1b20*/  IMAD.MOV R8, RZ, RZ, -R8 ;  /* 0x000000ffff087224 */ /* 0x000fe200078e0a08 */
[----:B------:R-:W-:Y:S01]  /*1b30*/  LOP3.LUT R12, R16, 0x18, RZ, 0xfc, !PT ;  /* 0x00000018100c7812 */ /* 0x000fe200078efcff */
[--C-:B------:R-:W-:Y:S01]  /*1b40*/  @!P3 IMAD.IADD R9, R9, 0x1, -R4.reuse ;  /* 0x000000010909b824 */ /* 0x100fe200078e0a04 */
[----:B------:R-:W-:Y:S01]  /*1b50*/  IABS R57, R3 ;  /* 0x0000000300397213 */ /* 0x000fe20000000000 */
[----:B------:R-:W-:Y:S01]  /*1b60*/  @!P2 IMAD.IADD R53, R53, 0x1, -R4 ;  /* 0x000000013535a824 */ /* 0x000fe200078e0a04 */
[----:B------:R-:W-:Y:S01]  /*1b70*/  ISETP.GE.AND P3, PT, R3, RZ, PT ;  /* 0x000000ff0300720c */ /* 0x000fe20003f66270 */
[C---:B------:R-:W-:Y:S01]  /*1b80*/  IMAD R55, R4.reuse, R8, R55 ;  /* 0x0000000804377224 */ /* 0x040fe200078e0237 */
[----:B------:R-:W-:Y:S01]  /*1b90*/  IABS R61, R12 ;  /* 0x0000000c003d7213 */ /* 0x000fe20000000000 */
[----:B------:R-:W-:Y:S01]  /*1ba0*/  IMAD.MOV.U32 R47, RZ, RZ, R9 ;  /* 0x000000ffff2f7224 */ /* 0x000fe200078e0009 */
[----:B------:R-:W-:Y:S01]  /*1bb0*/  ISETP.GT.U32.AND P2, PT, R4, R53, PT ;  /* 0x000000350400720c */ /* 0x000fe20003f44070 */
[----:B------:R-:W-:Y:S01]  /*1bc0*/  IMAD.HI.U32 R3, R2, R57, RZ ;  /* 0x0000003902037227 */ /* 0x000fe200078e00ff */
[----:B------:R-:W-:-:S03]  /*1bd0*/  IABS R63, R14 ;  /* 0x0000000e003f7213 */ /* 0x000fc60000000000 */
[----:B------:R-:W-:Y:S01]  /*1be0*/  @!P1 IMAD.MOV R47, RZ, RZ, -R47 ;  /* 0x000000ffff2f9224 */ /* 0x000fe200078e0a2f */
[----:B------:R-:W-:Y:S01]  /*1bf0*/  ISETP.GT.U32.AND P1, PT, R4, R55, PT ;  /* 0x000000370400720c */ /* 0x000fe20003f24070 */
[----:B------:R-:W-:Y:S02]  /*1c00*/  @!P4 IMAD.IADD R25, R25, 0x1, -R4 ;  /* 0x000000011919c824 */ /* 0x000fe400078e0a04 */
[----:B------:R-:W-:-:S03]  /*1c10*/  IMAD.HI.U32 R8, R2, R61, RZ ;  /* 0x0000003d02087227 */ /* 0x000fc600078e00ff */
[C---:B------:R-:W-:Y:S01]  /*1c20*/  ISETP.GT.U32.AND P4, PT, R4.reuse, R25, PT ;  /* 0x000000190400720c */ /* 0x040fe20003f84070 */
[----:B------:R-:W-:Y:S02]  /*1c30*/  IMAD.MOV R3, RZ, RZ, -R3 ;  /* 0x000000ffff037224 */ /* 0x000fe400078e0a03 */
[----:B------:R-:W-:Y:S02]  /*1c40*/  IMAD.MOV R8, RZ, RZ, -R8 ;  /* 0x000000ffff087224 */ /* 0x000fe400078e0a08 */
[C---:B------:R-:W-:Y:S02]  /*1c50*/  IMAD R57, R4.reuse, R3, R57 ;  /* 0x0000000304397224 */ /* 0x040fe400078e0239 */
[C---:B------:R-:W-:Y:S02]  /*1c60*/  IMAD R61, R4.reuse, R8, R61 ;  /* 0x00000008043d7224 */ /* 0x040fe400078e023d */
[--C-:B------:R-:W-:Y:S01]  /*1c70*/  @!P2 IMAD.IADD R53, R53, 0x1, -R4.reuse ;  /* 0x000000013535a824 */ /* 0x100fe200078e0a04 */
[C---:B------:R-:W-:Y:S01]  /*1c80*/  ISETP.GT.U32.AND P2, PT, R4.reuse, R57, PT ;  /* 0x000000390400720c */ /* 0x040fe20003f44070 */
[----:B------:R-:W-:Y:S01]  /*1c90*/  @!P1 IMAD.IADD R55, R55, 0x1, -R4 ;  /* 0x0000000137379824 */ /* 0x000fe200078e0a04 */
[----:B------:R-:W-:Y:S01]  /*1ca0*/  ISETP.GT.U32.AND P1, PT, R4, R61, PT ;  /* 0x0000003d0400720c */ /* 0x000fe20003f24070 */
[----:B------:R-:W-:-:S04]  /*1cb0*/  IMAD.HI.U32 R9, R2, R63, RZ ;  /* 0x0000003f02097227 */ /* 0x000fc800078e00ff */
[----:B------:R-:W-:Y:S02]  /*1cc0*/  IMAD.MOV R9, RZ, RZ, -R9 ;  /* 0x000000ffff097224 */ /* 0x000fe400078e0a09 */
[--C-:B------:R-:W-:Y:S01]  /*1cd0*/  @!P4 IMAD.IADD R25, R25, 0x1, -R4.reuse ;  /* 0x000000011919c824 */ /* 0x100fe200078e0a04 */
[----:B------:R-:W-:Y:S01]  /*1ce0*/  ISETP.GE.AND P4, PT, R12, RZ, PT ;  /* 0x000000ff0c00720c */ /* 0x000fe20003f86270 */
[----:B------:R-:W-:Y:S01]  /*1cf0*/  IMAD R63, R4, R9, R63 ;  /* 0x00000009043f7224 */ /* 0x000fe200078e023f */
[----:B------:R-:W-:Y:S01]  /*1d00*/  LOP3.LUT R12, R16, 0x10, RZ, 0xfc, !PT ;  /* 0x00000010100c7812 */ /* 0x000fe200078efcff */
[--C-:B------:R-:W-:Y:S01]  /*1d10*/  @!P2 IMAD.IADD R57, R57, 0x1, -R4.reuse ;  /* 0x000000013939a824 */ /* 0x100fe200078e0a04 */
[C---:B------:R-:W-:Y:S01]  /*1d20*/  ISETP.GT.U32.AND P2, PT, R4.reuse, R55, PT ;  /* 0x000000370400720c */ /* 0x040fe20003f44070 */
[----:B------:R-:W-:Y:S01]  /*1d30*/  @!P6 IMAD.MOV R53, RZ, RZ, -R53 ;  /* 0x000000ffff35e224 */ /* 0x000fe200078e0a35 */
[----:B------:R-:W-:Y:S01]  /*1d40*/  IABS R65, R12 ;  /* 0x0000000c00417213 */ /* 0x000fe20000000000 */
[----:B------:R-:W-:Y:S01]  /*1d50*/  @!P1 IMAD.IADD R61, R61, 0x1, -R4 ;  /* 0x000000013d3d9824 */ /* 0x000fe200078e0a04 */
[----:B------:R-:W-:Y:S01]  /*1d60*/  ISETP.GT.U32.AND P6, PT, R4, R63, PT ;  /* 0x0000003f0400720c */ /* 0x000fe20003fc4070 */
[----:B------:R-:W-:Y:S01]  /*1d70*/  IMAD.HI.U32 R8, R2, R67, RZ ;  /* 0x0000004302087227 */ /* 0x000fe200078e00ff */
[----:B------:R-:W-:-:S03]  /*1d80*/  ISETP.GT.U32.AND P1, PT, R4, R57, PT ;  /* 0x000000390400720c */ /* 0x000fc60003f24070 */
[----:B------:R-:W-:-:S04]  /*1d90*/  IMAD.HI.U32 R3, R2, R65, RZ ;  /* 0x0000004102037227 */ /* 0x000fc800078e00ff */
[----:B------:R-:W-:Y:S02]  /*1da0*/  IMAD.MOV R3, RZ, RZ, -R3 ;  /* 0x000000ffff037224 */ /* 0x000fe400078e0a03 */
[----:B------:R-:W-:Y:S01]  /*1db0*/  @!P0 IMAD.MOV R43, RZ, RZ, -R43 ;  /* 0x000000ffff2b8224 */ /* 0x000fe200078e0a2b */
[----:B------:R-:W-:Y:S01]  /*1dc0*/  ISETP.GE.AND P0, PT, R18, RZ, PT ;  /* 0x000000ff1200720c */ /* 0x000fe20003f06270 */
[C---:B------:R-:W-:Y:S02]  /*1dd0*/  IMAD R65, R4.reuse, R3, R65 ;  /* 0x0000000304417224 */ /* 0x040fe400078e0241 */
[--C-:B------:R-:W-:Y:S02]  /*1de0*/  @!P6 IMAD.IADD R63, R63, 0x1, -R4.reuse ;  /* 0x000000013f3fe824 */ /* 0x100fe400078e0a04 */
[----:B------:R-:W-:Y:S01]  /*1df0*/  @!P1 IMAD.IADD R57, R57, 0x1, -R4 ;  /* 0x0000000139399824 */ /* 0x000fe200078e0a04 */
[----:B------:R-:W-:Y:S01]  /*1e00*/  ISETP.GT.U32.AND P1, PT, R4, R65, PT ;  /* 0x000000410400720c */ /* 0x000fe20003f24070 */
[----:B------:R-:W-:Y:S01]  /*1e10*/  VIADD R18, R10, 0x7c ;  /* 0x0000007c0a127836 */ /* 0x000fe20000000000 */
[----:B------:R-:W-:Y:S01]  /*1e20*/  ISETP.GT.U32.AND P6, PT, R4, R63, PT ;  /* 0x0000003f0400720c */ /* 0x000fe20003fc4070 */
[----:B------:R-:W-:-:S02]  /*1e30*/  IMAD.MOV R8, RZ, RZ, -R8 ;  /* 0x000000ffff087224 */ /* 0x000fc400078e0a08 */
[----:B------:R-:W-:Y:S01]  /*1e40*/  IMAD.HI.U32 R9, R2, R69, RZ ;  /* 0x0000004502097227 */ /* 0x000fe200078e00ff */
[----:B------:R-:W-:-:S03]  /*1e50*/  IABS R41, R18 ;  /* 0x0000001200297213 */ /* 0x000fc60000000000 */
[----:B------:R-:W-:Y:S02]  /*1e60*/  IMAD R67, R4, R8, R67 ;  /* 0x0000000804437224 */ /* 0x000fe400078e0243 */
[----:B------:R-:W-:-:S04]  /*1e70*/  IMAD.HI.U32 R3, R2, R41, RZ ;  /* 0x0000002902037227 */ /* 0x000fc800078e00ff */
[--C-:B------:R-:W-:Y:S02]  /*1e80*/  @!P1 IMAD.IADD R65, R65, 0x1, -R4.reuse ;  /* 0x0000000141419824 */ /* 0x100fe400078e0a04 */
[----:B------:R-:W-:Y:S01]  /*1e90*/  @!P6 IMAD.IADD R63, R63, 0x1, -R4 ;  /* 0x000000013f3fe824 */ /* 0x000fe200078e0a04 */
[C---:B------:R-:W-:Y:S01]  /*1ea0*/  ISETP.GT.U32.AND P6, PT, R4.reuse, R67, PT ;  /* 0x000000430400720c */ /* 0x040fe20003fc4070 */
[----:B------:R-:W-:Y:S01]  /*1eb0*/  IMAD.MOV R9, RZ, RZ, -R9 ;  /* 0x000000ffff097224 */ /* 0x000fe200078e0a09 */
[C---:B------:R-:W-:Y:S01]  /*1ec0*/  ISETP.GT.U32.AND P1, PT, R4.reuse, R65, PT ;  /* 0x000000410400720c */ /* 0x040fe20003f24070 */
[----:B------:R-:W-:Y:S02]  /*1ed0*/  IMAD.MOV R3, RZ, RZ, -R3 ;  /* 0x000000ffff037224 */ /* 0x000fe400078e0a03 */
[C---:B------:R-:W-:Y:S02]  /*1ee0*/  IMAD R69, R4.reuse, R9, R69 ;  /* 0x0000000904457224 */ /* 0x040fe400078e0245 */
[----:B------:R-:W-:-:S02]  /*1ef0*/  IMAD R9, R4, R3, R41 ;  /* 0x0000000304097224 */ /* 0x000fc400078e0229 */
[----:B------:R-:W-:Y:S02]  /*1f00*/  IMAD.MOV.U32 R51, RZ, RZ, R25 ;  /* 0x000000ffff337224 */ /* 0x000fe400078e0019 */
[----:B------:R-:W-:Y:S02]  /*1f10*/  VIADD R20, R10, 0x5c ;  /* 0x0000005c0a147836 */ /* 0x000fe40000000000 */
[--C-:B------:R-:W-:Y:S01]  /*1f20*/  @!P6 IMAD.IADD R67, R67, 0x1, -R4.reuse ;  /* 0x000000014343e824 */ /* 0x100fe200078e0a04 */
[C---:B------:R-:W-:Y:S01]  /*1f30*/  ISETP.GT.U32.AND P6, PT, R4.reuse, R9, PT ;  /* 0x000000090400720c */ /* 0x040fe20003fc4070 */
[----:B------:R-:W-:Y:S01]  /*1f40*/  @!P5 IMAD.MOV R51, RZ, RZ, -R51 ;  /* 0x000000ffff33d224 */ /* 0x000fe200078e0a33 */
[C---:B------:R-:W-:Y:S01]  /*1f50*/  ISETP.GT.U32.AND P5, PT, R4.reuse, R61, PT ;  /* 0x0000003d0400720c */ /* 0x040fe20003fa4070 */
[----:B------:R-:W-:Y:S01]  /*1f60*/  @!P1 IMAD.IADD R65, R65, 0x1, -R4 ;  /* 0x0000000141419824 */ /* 0x000fe200078e0a04 */
[----:B------:R-:W-:Y:S01]  /*1f70*/  ISETP.GT.U32.AND P1, PT, R4, R69, PT ;  /* 0x000000450400720c */ /* 0x000fe20003f24070 */
[C---:B------:R-:W-:Y:S01]  /*1f80*/  VIADD R22, R10.reuse, 0x3c ;  /* 0x0000003c0a167836 */ /* 0x040fe20000000000 */
[----:B------:R-:W-:Y:S01]  /*1f90*/  IABS R25, R20 ;  /* 0x0000001400197213 */ /* 0x000fe20000000000 */
[----:B------:R-:W-:-:S02]  /*1fa0*/  VIADD R10, R10, 0x1c ;  /* 0x0000001c0a0a7836 */ /* 0x000fc40000000000 */
[--C-:B------:R-:W-:Y:S01]  /*1fb0*/  @!P2 IMAD.IADD R55, R55, 0x1, -R4.reuse ;  /* 0x000000013737a824 */ /* 0x100fe200078e0a04 */
[----:B------:R-:W-:Y:S01]  /*1fc0*/  IABS R41, R22 ;  /* 0x0000001600297213 */ /* 0x000fe20000000000 */
[----:B------:R-:W-:Y:S01]  /*1fd0*/  IMAD.HI.U32 R3, R2, R25, RZ ;  /* 0x0000001902037227 */ /* 0x000fe200078e00ff */
[----:B------:R-:W-:Y:S02]  /*1fe0*/  IABS R59, R10 ;  /* 0x0000000a003b7213 */ /* 0x000fe40000000000 */
[----:B------:R-:W-:Y:S01]  /*1ff0*/  ISETP.GE.AND P2, PT, R14, RZ, PT ;  /* 0x000000ff0e00720c */ /* 0x000fe20003f46270 */
[--C-:B------:R-:W-:Y:S02]  /*2000*/  @!P6 IMAD.IADD R9, R9, 0x1, -R4.reuse ;  /* 0x000000010909e824 */ /* 0x100fe400078e0a04 */
[----:B------:R-:W-:Y:S01]  /*2010*/  @!P0 IMAD.MOV R55, RZ, RZ, -R55 ;  /* 0x000000ffff378224 */ /* 0x000fe200078e0a37 */
[----:B------:R-:W-:Y:S01]  /*2020*/  ISETP.GT.U32.AND P0, PT, R4, R67, PT ;  /* 0x000000430400720c */ /* 0x000fe20003f04070 */
[----:B------:R-:W-:Y:S01]  /*2030*/  @!P5 IMAD.IADD R61, R61, 0x1, -R4 ;  /* 0x000000013d3dd824 */ /* 0x000fe200078e0a04 */
[----:B------:R-:W-:Y:S01]  /*2040*/  ISETP.GE.AND P5, PT, R12, RZ, PT ;  /* 0x000000ff0c00720c */ /* 0x000fe20003fa6270 */
[----:B------:R-:W-:Y:S01]  /*2050*/  IMAD.HI.U32 R8, R2, R41, RZ ;  /* 0x0000002902087227 */ /* 0x000fe200078e00ff */
[----:B------:R-:W-:-:S03]  /*2060*/  ISETP.GT.U32.AND P6, PT, R4, R9, PT ;  /* 0x000000090400720c */ /* 0x000fc60003fc4070 */
[----:B------:R-:W-:Y:S02]  /*2070*/  @!P1 IMAD.IADD R69, R69, 0x1, -R4 ;  /* 0x0000000145459824 */ /* 0x000fe400078e0a04 */
[----:B------:R-:W-:-:S04]  /*2080*/  IMAD.HI.U32 R14, R2, R73, RZ ;  /* 0x00000049020e7227 */ /* 0x000fc800078e00ff */
[----:B------:R-:W-:Y:S02]  /*2090*/  IMAD.MOV R3, RZ, RZ, -R3 ;  /* 0x000000ffff037224 */ /* 0x000fe400078e0a03 */
[----:B------:R-:W-:-:S04]  /*20a0*/  IMAD.HI.U32 R12, R2, R59, RZ ;  /* 0x0000003b020c7227 */ /* 0x000fc800078e00ff */
[----:B------:R-:W-:Y:S02]  /*20b0*/  IMAD.MOV R8, RZ, RZ, -R8 ;  /* 0x000000ffff087224 */ /* 0x000fe400078e0a08 */
[----:B------:R-:W-:Y:S01]  /*20c0*/  @!P3 IMAD.MOV R57, RZ, RZ, -R57 ;  /* 0x000000ffff39b224 */ /* 0x000fe200078e0a39 */
[----:B------:R-:W-:Y:S01]  /*20d0*/  ISETP.GT.U32.AND P3, PT, R4, R69, PT ;  /* 0x000000450400720c */ /* 0x000fe20003f64070 */
[----:B------:R-:W-:Y:S02]  /*20e0*/  IMAD.MOV R14, RZ, RZ, -R14 ;  /* 0x000000ffff0e7224 */ /* 0x000fe400078e0a0e */
[----:B------:R-:W-:-:S04]  /*20f0*/  IMAD.HI.U32 R2, R2, R71, RZ ;  /* 0x0000004702027227 */ /* 0x000fc800078e00ff */
[C---:B------:R-:W-:Y:S02]  /*2100*/  IMAD R25, R4.reuse, R3, R25 ;  /* 0x0000000304197224 */ /* 0x040fe400078e0219 */
[----:B------:R-:W-:Y:S02]  /*2110*/  IMAD.MOV R12, RZ, RZ, -R12 ;  /* 0x000000ffff0c7224 */ /* 0x000fe400078e0a0c */
[C---:B------:R-:W-:Y:S01]  /*2120*/  IMAD R41, R4.reuse, R8, R41 ;  /* 0x0000000804297224 */ /* 0x040fe200078e0229 */
[C---:B------:R-:W-:Y:S01]  /*2130*/  ISETP.GT.U32.AND P1, PT, R4.reuse, R25, PT ;  /* 0x000000190400720c */ /* 0x040fe20003f24070 */
[C---:B------:R-:W-:Y:S01]  /*2140*/  IMAD R73, R4.reuse, R14, R73 ;  /* 0x0000000e04497224 */ /* 0x040fe200078e0249 */
[----:B------:R-:W-:Y:S01]  /*2150*/  SHF.R.S32.HI R8, RZ, 0x6, R7 ;  /* 0x00000006ff087819 */ /* 0x000fe20000011407 */
[----:B------:R-:W-:Y:S02]  /*2160*/  IMAD.MOV R2, RZ, RZ, -R2 ;  /* 0x000000ffff027224 */ /* 0x000fe400078e0a02 */
[C---:B------:R-:W-:Y:S01]  /*2170*/  IMAD R59, R4.reuse, R12, R59 ;  /* 0x0000000c043b7224 */ /* 0x040fe200078e023b */
[----:B------:R-:W-:Y:S01]  /*2180*/  LOP3.LUT R12, R7, 0x40, RZ, 0xc0, !PT ;  /* 0x00000040070c7812 */ /* 0x000fe200078ec0ff */
[----:B------:R-:W-:Y:S01]  /*2190*/  @!P4 IMAD.MOV R61, RZ, RZ, -R61 ;  /* 0x000000ffff3dc224 */ /* 0x000fe200078e0a3d */
[C---:B------:R-:W-:Y:S01]  /*21a0*/  ISETP.GT.U32.AND P4, PT, R4.reuse, R41, PT ;  /* 0x000000290400720c */ /* 0x040fe20003f84070 */
[----:B------:R-:W-:Y:S01]  /*21b0*/  IMAD R71, R4, R2, R71 ;  /* 0x0000000204477224 */ /* 0x000fe200078e0247 */
[----:B------:R-:W-:Y:S01]  /*21c0*/  SGXT R8, R8, 0x1 ;  /* 0x000000010808781a */ /* 0x000fe20000000200 */
[--C-:B------:R-:W-:Y:S01]  /*21d0*/  @!P0 IMAD.IADD R67, R67, 0x1, -R4.reuse ;  /* 0x0000000143438824 */ /* 0x100fe200078e0a04 */
[C---:B------:R-:W-:Y:S01]  /*21e0*/  ISETP.GT.U32.AND P0, PT, R4.reuse, R73, PT ;  /* 0x000000490400720c */ /* 0x040fe20003f04070 */
[----:B------:R-:W-:Y:S01]  /*21f0*/  @!P2 IMAD.MOV R63, RZ, RZ, -R63 ;  /* 0x000000ffff3fa224 */ /* 0x000fe200078e0a3f */
[C---:B------:R-:W-:Y:S01]  /*2200*/  ISETP.GT.U32.AND P2, PT, R4.reuse, R59, PT ;  /* 0x0000003b0400720c */ /* 0x040fe20003f44070 */
[--C-:B------:R-:W-:Y:S01]  /*2210*/  @!P6 IMAD.IADD R9, R9, 0x1, -R4.reuse ;  /* 0x000000010909e824 */ /* 0x100fe200078e0a04 */
[----:B------:R-:W-:Y:S01]  /*2220*/  ISETP.GT.U32.AND P6, PT, R4, R71, PT ;  /* 0x000000470400720c */ /* 0x000fe20003fc4070 */
[--C-:B------:R-:W-:Y:S01]  /*2230*/  @!P3 IMAD.IADD R69, R69, 0x1, -R4.reuse ;  /* 0x000000014545b824 */ /* 0x100fe200078e0a04 */
[----:B------:R-:W-:Y:S01]  /*2240*/  ISETP.GE.AND P3, PT, R24, RZ, PT ;  /* 0x000000ff1800720c */ /* 0x000fe20003f66270 */
[--C-:B------:R-:W-:Y:S01]  /*2250*/  @!P1 IMAD.IADD R25, R25, 0x1, -R4.reuse ;  /* 0x0000000119199824 */ /* 0x100fe200078e0a04 */
[----:B------:R-:W-:Y:S01]  /*2260*/  ISETP.GE.AND P1, PT, R26, RZ, PT ;  /* 0x000000ff1a00720c */ /* 0x000fe20003f26270 */
[--C-:B------:R-:W-:Y:S01]  /*2270*/  @!P4 IMAD.IADD R41, R41, 0x1, -R4.reuse ;  /* 0x000000012929c824 */ /* 0x100fe200078e0a04 */
[----:B------:R-:W-:Y:S01]  /*2280*/  ISETP.GE.AND P4, PT, R20, RZ, PT ;  /* 0x000000ff1400720c */ /* 0x000fe20003f86270 */
[----:B------:R-:W-:Y:S01]  /*2290*/  @!P5 IMAD.MOV R65, RZ, RZ, -R65 ;  /* 0x000000ffff41d224 */ /* 0x000fe200078e0a41 */
[----:B------:R-:W-:Y:S01]  /*22a0*/  ISETP.GE.AND P5, PT, R18, RZ, PT ;  /* 0x000000ff1200720c */ /* 0x000fe20003fa6270 */
[--C-:B------:R-:W-:Y:S01]  /*22b0*/  @!P0 IMAD.IADD R73, R73, 0x1, -R4.reuse ;  /* 0x0000000149498824 */ /* 0x100fe200078e0a04 */
[C---:B------:R-:W-:Y:S01]  /*22c0*/  ISETP.GT.U32.AND P0, PT, R4.reuse, R41, PT ;  /* 0x000000290400720c */ /* 0x040fe20003f04070 */
[--C-:B------:R-:W-:Y:S01]  /*22d0*/  @!P2 IMAD.IADD R59, R59, 0x1, -R4.reuse ;  /* 0x000000013b3ba824 */ /* 0x100fe200078e0a04 */
[C---:B------:R-:W-:Y:S01]  /*22e0*/  ISETP.GT.U32.AND P2, PT, R4.reuse, R25, PT ;  /* 0x000000190400720c */ /* 0x040fe20003f44070 */
[----:B------:R-:W-:Y:S01]  /*22f0*/  @!P6 IMAD.IADD R71, R71, 0x1, -R4 ;  /* 0x000000014747e824 */ /* 0x000fe200078e0a04 */
[C---:B------:R-:W-:Y:S01]  /*2300*/  ISETP.GT.U32.AND P6, PT, R4.reuse, R73, PT ;  /* 0x000000490400720c */ /* 0x040fe20003fc4070 */
[----:B------:R-:W-:Y:S01]  /*2310*/  @!P3 IMAD.MOV R67, RZ, RZ, -R67 ;  /* 0x000000ffff43b224 */ /* 0x000fe200078e0a43 */
[C---:B------:R-:W-:Y:S01]  /*2320*/  ISETP.GT.U32.AND P3, PT, R4.reuse, R59, PT ;  /* 0x0000003b0400720c */ /* 0x040fe20003f64070 */
[----:B------:R-:W-:Y:S01]  /*2330*/  @!P1 IMAD.MOV R69, RZ, RZ, -R69 ;  /* 0x000000ffff459224 */ /* 0x000fe200078e0a45 */
[----:B------:R-:W-:Y:S01]  /*2340*/  ISETP.GT.U32.AND P1, PT, R4, R71, PT ;  /* 0x000000470400720c */ /* 0x000fe20003f24070 */
[----:B------:R-:W-:Y:S01]  /*2350*/  IMAD R5, R5, UR4, RZ ;  /* 0x0000000405057c24 */ /* 0x000fe2000f8e02ff */
[----:B------:R-:W-:Y:S01]  /*2360*/  ULDC UR4, c[0x0][0x240] ;  /* 0x0000900000047ab9 */ /* 0x000fe20000000800 */
[----:B------:R-:W-:-:S02]  /*2370*/  @!P5 IMAD.MOV R9, RZ, RZ, -R9 ;  /* 0x000000ffff09d224 */ /* 0x000fc400078e0a09 */
[--C-:B------:R-:W-:Y:S01]  /*2380*/  @!P0 IMAD.IADD R41, R41, 0x1, -R4.reuse ;  /* 0x0000000129298824 */ /* 0x100fe200078e0a04 */
[----:B------:R-:W-:Y:S01]  /*2390*/  ISETP.GE.AND P0, PT, R10, RZ, PT ;  /* 0x000000ff0a00720c */ /* 0x000fe20003f06270 */
[--C-:B------:R-:W-:Y:S01]  /*23a0*/  @!P2 IMAD.IADD R25, R25, 0x1, -R4.reuse ;  /* 0x000000011919a824 */ /* 0x100fe200078e0a04 */
[----:B------:R-:W-:Y:S01]  /*23b0*/  ISETP.GE.AND P2, PT, R22, RZ, PT ;  /* 0x000000ff1600720c */ /* 0x000fe20003f46270 */
[--C-:B------:R-:W-:Y:S01]  /*23c0*/  @!P6 IMAD.IADD R73, R73, 0x1, -R4.reuse ;  /* 0x000000014949e824 */ /* 0x100fe200078e0a04 */
[----:B------:R-:W-:Y:S01]  /*23d0*/  ISETP.GE.AND P6, PT, R28, RZ, PT ;  /* 0x000000ff1c00720c */ /* 0x000fe20003fc6270 */
[--C-:B------:R-:W-:Y:S01]  /*23e0*/  @!P3 IMAD.IADD R59, R59, 0x1, -R4.reuse ;  /* 0x000000013b3bb824 */ /* 0x100fe200078e0a04 */
[----:B------:R-:W-:Y:S01]  /*23f0*/  ISETP.GE.AND P3, PT, R16, RZ, PT ;  /* 0x000000ff1000720c */ /* 0x000fe20003f66270 */
[----:B------:R-:W-:Y:S01]  /*2400*/  @!P1 IMAD.IADD R71, R71, 0x1, -R4 ;  /* 0x0000000147479824 */ /* 0x000fe200078e0a04 */
[----:B------:R-:W-:Y:S01]  /*2410*/  ISETP.NE.AND P1, PT, R49, RZ, PT ;  /* 0x000000ff3100720c */ /* 0x000fe20003f25270 */
[----:B------:R-:W-:Y:S01]  /*2420*/  @!P4 IMAD.MOV R25, RZ, RZ, -R25 ;  /* 0x000000ffff19c224 */ /* 0x000fe200078e0a19 */
[----:B------:R-:W-:Y:S01]  /*2430*/  LOP3.LUT R4, RZ, R49, RZ, 0x33, !PT ;  /* 0x00000031ff047212 */ /* 0x000fe200078e33ff */
[C---:B------:R-:W-:Y:S01]  /*2440*/  IMAD.SHL.U32 R2, R7.reuse, 0x2, RZ ;  /* 0x0000000207027824 */ /* 0x040fe200078e00ff */
[----:B------:R-:W-:Y:S01]  /*2450*/  LOP3.LUT R7, R7, 0x1f, RZ, 0xc0, !PT ;  /* 0x0000001f07077812 */ /* 0x000fe200078ec0ff */
[----:B------:R-:W-:Y:S01]  /*2460*/  @!P0 IMAD.MOV R59, RZ, RZ, -R59 ;  /* 0x000000ffff3b8224 */ /* 0x000fe200078e0a3b */
[C---:B------:R-:W-:Y:S01]  /*2470*/  SEL R9, R4.reuse, R9, !P1 ;  /* 0x0000000904097207 */ /* 0x040fe20004800000 */
[----:B------:R-:W-:Y:S01]  /*2480*/  @!P2 IMAD.MOV R41, RZ, RZ, -R41 ;  /* 0x000000ffff29a224 */ /* 0x000fe200078e0a29 */
[C---:B------:R-:W-:Y:S01]  /*2490*/  SEL R11, R4.reuse, R11, !P1 ;  /* 0x0000000b040b7207 */ /* 0x040fe20004800000 */
[----:B------:R-:W-:Y:S01]  /*24a0*/  @!P6 IMAD.MOV R71, RZ, RZ, -R71 ;  /* 0x000000ffff47e224 */ /* 0x000fe200078e0a47 */
[C---:B------:R-:W-:Y:S01]  /*24b0*/  SEL R13, R4.reuse, R13, !P1 ;  /* 0x0000000d040d7207 */ /* 0x040fe20004800000 */
[----:B------:R-:W-:Y:S01]  /*24c0*/  @!P3 IMAD.MOV R73, RZ, RZ, -R73 ;  /* 0x000000ffff49b224 */ /* 0x000fe200078e0a49 */
[C---:B------:R-:W-:Y:S01]  /*24d0*/  SEL R15, R4.reuse, R15, !P1 ;  /* 0x0000000f040f7207 */ /* 0x040fe20004800000 */
[----:B------:R-:W-:Y:S01]  /*24e0*/  IMAD R9, R9, UR4, RZ ;  /* 0x0000000409097c24 */ /* 0x000fe2000f8e02ff */
[----:B------:R-:W-:Y:S01]  /*24f0*/  LEA R162, P0, R5, UR6, 0x1 ;  /* 0x0000000605a27c11 */ /* 0x000fe2000f8008ff */
[----:B------:R-:W-:Y:S01]  /*2500*/  IMAD R11, R11, UR4, RZ ;  /* 0x000000040b0b7c24 */ /* 0x000fe2000f8e02ff */
[C---:B------:R-:W-:Y:S01]  /*2510*/  SEL R17, R4.reuse, R17, !P1 ;  /* 0x0000001104117207 */ /* 0x040fe20004800000 */
        /* <DEDUP_REMOVED lines=13> */
[----:B------:R-:W-:Y:S01]  /*25f0*/  LEA.HI.X.SX32 R163, R5, UR7, 0x1, P0 ;  /* 0x0000000705a37c11 */ /* 0x000fe200080f0eff */
[----:B------:R-:W-:Y:S01]  /*2600*/  ULDC.64 UR6, c[0x0][0x218] ;  /* 0x0000860000067ab9 */ /* 0x000fe20000000a00 */
        /* <DEDUP_REMOVED lines=40> */
[----:B------:R-:W-:Y:S01]  /*2890*/  SEL R4, R4, R73, !P1 ;  /* 0x0000004904047207 */ /* 0x000fe20004800000 */
[----:B------:R-:W-:Y:S01]  /*28a0*/  IMAD R69, R69, UR4, RZ ;  /* 0x0000000445457c24 */ /* 0x000fe2000f8e02ff */
[----:B------:R-:W-:Y:S01]  /*28b0*/  LEA R248, P4, R9, UR6, 0x1 ;  /* 0x0000000609f87c11 */ /* 0x000fe2000f8808ff */
[----:B------:R-:W-:Y:S01]  /*28c0*/  IMAD R71, R71, UR4, RZ ;  /* 0x0000000447477c24 */ /* 0x000fe2000f8e02ff */
[----:B------:R-:W-:Y:S01]  /*28d0*/  LEA R246, P3, R11, UR6, 0x1 ;  /* 0x000000060bf67c11 */ /* 0x000fe2000f8608ff */
[----:B------:R-:W-:Y:S01]  /*28e0*/  IMAD R4, R4, UR4, RZ ;  /* 0x0000000404047c24 */ /* 0x000fe2000f8e02ff */
[----:B------:R-:W-:Y:S01]  /*28f0*/  LEA R244, P2, R13, UR6, 0x1 ;  /* 0x000000060df47c11 */ /* 0x000fe2000f8408ff */
[----:B------:R-:W-:Y:S01]  /*2900*/  UIADD3 UR4, UR12, 0x2000, URZ ;  /* 0x000020000c047890 */ /* 0x000fe2000fffe03f */
[----:B------:R-:W-:-:S02]  /*2910*/  LEA R241, P1, R15, UR6, 0x1 ;  /* 0x000000060ff17c11 */ /* 0x000fc4000f8208ff */
[----:B------:R-:W-:Y:S02]  /*2920*/  CS2R R48, SRZ ;  /* 0x0000000000307805 */ /* 0x000fe4000001ff00 */
[----:B------:R-:W-:Y:S01]  /*2930*/  LEA.HI.X.SX32 R247, R9, UR7, 0x1, P4 ;  /* 0x0000000709f77c11 */ /* 0x000fe2000a0f0eff */
[----:B------:R-:W-:Y:S01]  /*2940*/  USHF.R.U32.HI UR4, URZ, 0x4, UR4 ;  /* 0x000000043f047899 */ /* 0x000fe20008011604 */
[----:B------:R-:W-:Y:S02]  /*2950*/  LEA.HI.X.SX32 R245, R11, UR7, 0x1, P3 ;  /* 0x000000070bf57c11 */ /* 0x000fe400098f0eff */
[----:B------:R-:W-:Y:S02]  /*2960*/  CS2R R72, SRZ ;  /* 0x0000000000487805 */ /* 0x000fe4000001ff00 */
[----:B------:R-:W-:Y:S01]  /*2970*/  LEA.HI.X.SX32 R243, R13, UR7, 0x1, P2 ;  /* 0x000000070df37c11 */ /* 0x000fe200090f0eff */
[----:B------:R-:W-:Y:S01]  /*2980*/  USGXT.U32 UR4, UR4, 0xe ;  /* 0x0000000e0404789a */ /* 0x000fe20008000000 */
[----:B------:R-:W-:Y:S01]  /*2990*/  LEA.HI.X.SX32 R240, R15, UR7, 0x1, P1 ;  /* 0x000000070ff07c11 */ /* 0x000fe200088f0eff */
[----:B------:R-:W-:Y:S01]  /*29a0*/  IMAD R236, R7, R236, RZ ;  /* 0x000000ec07ec7224 */ /* 0x000fe200078e02ff */
[----:B------:R-:W-:Y:S01]  /*29b0*/  LEA R239, P0, R17, UR6, 0x1 ;  /* 0x0000000611ef7c11 */ /* 0x000fe2000f8008ff */
[----:B------:R-:W-:Y:S01]  /*29c0*/  UIADD3.64 UR10, UR4, -UR10, URZ ;  /* 0x8000000a040a7297 */ /* 0x000fe2000fffe03f */
[----:B------:R-:W-:-:S02]  /*29d0*/  LEA R223, P6, R19, UR6, 0x1 ;  /* 0x0000000613df7c11 */ /* 0x000fc4000f8c08ff */
[----:B------:R-:W-:Y:S02]  /*29e0*/  LEA R219, P5, R21, UR6, 0x1 ;  /* 0x0000000615db7c11 */ /* 0x000fe4000f8a08ff */
[----:B------:R-:W-:Y:S02]  /*29f0*/  LEA R215, P4, R23, UR6, 0x1 ;  /* 0x0000000617d77c11 */ /* 0x000fe4000f8808ff */
[----:B------:R-:W-:Y:S02]  /*2a00*/  LEA R211, P3, R25, UR6, 0x1 ;  /* 0x0000000619d37c11 */ /* 0x000fe4000f8608ff */
[----:B------:R-:W-:Y:S02]  /*2a10*/  LEA R207, P2, R27, UR6, 0x1 ;  /* 0x000000061bcf7c11 */ /* 0x000fe4000f8408ff */
[----:B------:R-:W-:Y:S02]  /*2a20*/  LEA R203, P1, R29, UR6, 0x1 ;  /* 0x000000061dcb7c11 */ /* 0x000fe4000f8208ff */
[----:B------:R-:W-:-:S02]  /*2a30*/  LEA.HI.X.SX32 R238, R17, UR7, 0x1, P0 ;  /* 0x0000000711ee7c11 */ /* 0x000fc400080f0eff */
[----:B------:R-:W-:Y:S02]  /*2a40*/  LEA.HI.X.SX32 R221, R19, UR7, 0x1, P6 ;  /* 0x0000000713dd7c11 */ /* 0x000fe4000b0f0eff */
[----:B------:R-:W-:Y:S02]  /*2a50*/  LEA.HI.X.SX32 R217, R21, UR7, 0x1, P5 ;  /* 0x0000000715d97c11 */ /* 0x000fe4000a8f0eff */
[----:B------:R-:W-:Y:S02]  /*2a60*/  LEA.HI.X.SX32 R213, R23, UR7, 0x1, P4 ;  /* 0x0000000717d57c11 */ /* 0x000fe4000a0f0eff */
[----:B------:R-:W-:Y:S02]  /*2a70*/  LEA.HI.X.SX32 R209, R25, UR7, 0x1, P3 ;  /* 0x0000000719d17c11 */ /* 0x000fe400098f0eff */
[----:B------:R-:W-:Y:S02]  /*2a80*/  CS2R R24, SRZ ;  /* 0x0000000000187805 */ /* 0x000fe4000001ff00 */
[----:B------:R-:W-:-:S02]  /*2a90*/  LEA.HI.X.SX32 R205, R27, UR7, 0x1, P2 ;  /* 0x000000071bcd7c11 */ /* 0x000fc400090f0eff */
[----:B------:R-:W-:Y:S02]  /*2aa0*/  CS2R R26, SRZ ;  /* 0x00000000001a7805 */ /* 0x000fe4000001ff00 */
[----:B------:R-:W-:Y:S02]  /*2ab0*/  LEA.HI.X.SX32 R202, R29, UR7, 0x1, P1 ;  /* 0x000000071dca7c11 */ /* 0x000fe400088f0eff */
[----:B------:R-:W-:Y:S02]  /*2ac0*/  CS2R R28, SRZ ;  /* 0x00000000001c7805 */ /* 0x000fe4000001ff00 */
[----:B------:R-:W-:Y:S02]  /*2ad0*/  LEA R201, P0, R31, UR6, 0x1 ;  /* 0x000000061fc97c11 */ /* 0x000fe4000f8008ff */
[----:B------:R-:W-:Y:S02]  /*2ae0*/  LEA R200, P6, R33, UR6, 0x1 ;  /* 0x0000000621c87c11 */ /* 0x000fe4000f8c08ff */
[----:B------:R-:W-:-:S02]  /*2af0*/  LEA R195, P5, R35, UR6, 0x1 ;  /* 0x0000000623c37c11 */ /* 0x000fc4000f8a08ff */
[----:B------:R-:W-:Y:S02]  /*2b00*/  LEA R193, P4, R37, UR6, 0x1 ;  /* 0x0000000625c17c11 */ /* 0x000fe4000f8808ff */
[----:B------:R-:W-:Y:S02]  /*2b10*/  LEA R191, P3, R39, UR6, 0x1 ;  /* 0x0000000627bf7c11 */ /* 0x000fe4000f8608ff */
[----:B------:R-:W-:Y:S02]  /*2b20*/  LEA R189, P2, R41, UR6, 0x1 ;  /* 0x0000000629bd7c11 */ /* 0x000fe4000f8408ff */
[----:B------:R-:W-:Y:S02]  /*2b30*/  LEA R187, P1, R43, UR6, 0x1 ;  /* 0x000000062bbb7c11 */ /* 0x000fe4000f8208ff */
[----:B------:R-:W-:Y:S02]  /*2b40*/  LOP3.LUT R3, R2, 0x7e, RZ, 0xc0, !PT ;  /* 0x0000007e02037812 */ /* 0x000fe400078ec0ff */
[----:B------:R-:W-:-:S02]  /*2b50*/  LEA.HI.X.SX32 R198, R31, UR7, 0x1, P0 ;  /* 0x000000071fc67c11 */ /* 0x000fc400080f0eff */
[----:B------:R-:W-:Y:S02]  /*2b60*/  CS2R R30, SRZ ;  /* 0x00000000001e7805 */ /* 0x000fe4000001ff00 */
[----:B------:R-:W-:Y:S01]  /*2b70*/  LEA.HI.X.SX32 R196, R33, UR7, 0x1, P6 ;  /* 0x0000000721c47c11 */ /* 0x000fe2000b0f0eff */
[----:B------:R-:W-:Y:S01]  /*2b80*/  IMAD R2, R12, 0x40, R3 ;  /* 0x000000400c027824 */ /* 0x000fe200078e0203 */
[----:B------:R-:W-:Y:S02]  /*2b90*/  LEA.HI.X.SX32 R194, R35, UR7, 0x1, P5 ;  /* 0x0000000723c27c11 */ /* 0x000fe4000a8f0eff */
[----:B------:R-:W-:Y:S02]  /*2ba0*/  CS2R R32, SRZ ;  /* 0x0000000000207805 */ /* 0x000fe4000001ff00 */
[----:B------:R-:W-:Y:S02]  /*2bb0*/  LEA.HI.X.SX32 R192, R37, UR7, 0x1, P4 ;  /* 0x0000000725c07c11 */ /* 0x000fe4000a0f0eff */
[----:B------:R-:W-:-:S02]  /*2bc0*/  CS2R R34, SRZ ;  /* 0x0000000000227805 */ /* 0x000fc4000001ff00 */
[----:B------:R-:W-:Y:S02]  /*2bd0*/  LEA.HI.X.SX32 R190, R39, UR7, 0x1, P3 ;  /* 0x0000000727be7c11 */ /* 0x000fe400098f0eff */
[----:B------:R-:W-:Y:S02]  /*2be0*/  CS2R R36, SRZ ;  /* 0x0000000000247805 */ /* 0x000fe4000001ff00 */
[----:B------:R-:W-:Y:S02]  /*2bf0*/  LEA.HI.X.SX32 R188, R41, UR7, 0x1, P2 ;  /* 0x0000000729bc7c11 */ /* 0x000fe400090f0eff */
[----:B------:R-:W-:Y:S02]  /*2c00*/  CS2R R38, SRZ ;  /* 0x0000000000267805 */ /* 0x000fe4000001ff00 */
[----:B------:R-:W-:Y:S02]  /*2c10*/  LEA.HI.X.SX32 R186, R43, UR7, 0x1, P1 ;  /* 0x000000072bba7c11 */ /* 0x000fe400088f0eff */
[----:B------:R-:W-:-:S02]  /*2c20*/  CS2R R40, SRZ ;  /* 0x0000000000287805 */ /* 0x000fc4000001ff00 */
[----:B------:R-:W-:Y:S02]  /*2c30*/  LEA R185, P0, R45, UR6, 0x1 ;  /* 0x000000062db97c11 */ /* 0x000fe4000f8008ff */
[----:B------:R-:W-:Y:S02]  /*2c40*/  CS2R R42, SRZ ;  /* 0x00000000002a7805 */ /* 0x000fe4000001ff00 */
[----:B------:R-:W-:Y:S02]  /*2c50*/  LEA R183, P6, R47, UR6, 0x1 ;  /* 0x000000062fb77c11 */ /* 0x000fe4000f8c08ff */
[----:B------:R-:W-:Y:S02]  /*2c60*/  LEA R181, P5, R51, UR6, 0x1 ;  /* 0x0000000633b57c11 */ /* 0x000fe4000f8a08ff */
[----:B------:R-:W-:Y:S02]  /*2c70*/  LEA R179, P4, R53, UR6, 0x1 ;  /* 0x0000000635b37c11 */ /* 0x000fe4000f8808ff */
[----:B------:R-:W-:-:S02]  /*2c80*/  LEA R177, P3, R55, UR6, 0x1 ;  /* 0x0000000637b17c11 */ /* 0x000fc4000f8608ff */
[----:B------:R-:W-:Y:S02]  /*2c90*/  LEA R175, P2, R57, UR6, 0x1 ;  /* 0x0000000639af7c11 */ /* 0x000fe4000f8408ff */
[----:B------:R-:W-:Y:S02]  /*2ca0*/  LEA R173, P1, R59, UR6, 0x1 ;  /* 0x000000063bad7c11 */ /* 0x000fe4000f8208ff */
        /* <DEDUP_REMOVED lines=14> */
[----:B------:R-:W-:Y:S02]  /*2d90*/  LEA R158, P0, R61, UR6, 0x1 ;  /* 0x000000063d9e7c11 */ /* 0x000fe4000f8008ff */
[----:B------:R-:W-:-:S02]  /*2da0*/  LEA R160, P6, R63, UR6, 0x1 ;  /* 0x000000063fa07c11 */ /* 0x000fc4000f8c08ff */
[----:B------:R-:W-:Y:S02]  /*2db0*/  LEA R157, P5, R65, UR6, 0x1 ;  /* 0x00000006419d7c11 */ /* 0x000fe4000f8a08ff */
[----:B------:R-:W-:Y:S02]  /*2dc0*/  LEA R164, P4, R67, UR6, 0x1 ;  /* 0x0000000643a47c11 */ /* 0x000fe4000f8808ff */
[----:B------:R-:W-:Y:S02]  /*2dd0*/  LEA R166, P3, R69, UR6, 0x1 ;  /* 0x0000000645a67c11 */ /* 0x000fe4000f8608ff */
[----:B------:R-:W-:Y:S02]  /*2de0*/  LEA R170, P2, R71, UR6, 0x1 ;  /* 0x0000000647aa7c11 */ /* 0x000fe4000f8408ff */
[----:B------:R-:W-:Y:S01]  /*2df0*/  LEA R169, P1, R4, UR6, 0x1 ;  /* 0x0000000604a97c11 */ /* 0x000fe2000f8208ff */
[----:B------:R-:W-:Y:S01]  /*2e00*/  UMOV UR6, UR4 ;  /* 0x0000000400067c82 */ /* 0x000fe20008000000 */
[----:B------:R-:W-:-:S02]  /*2e10*/  LOP3.LUT R3, R3, 0x90, R8, 0x78, !PT ;  /* 0x0000009003037812 */ /* 0x000fc400078e7808 */
        /* <DEDUP_REMOVED lines=12> */
[----:B------:R-:W-:Y:S01]  /*2ee0*/  LEA.HI.X.SX32 R168, R4, UR7, 0x1, P1 ;  /* 0x0000000704a87c11 */ /* 0x000fe200088f0eff */
[----:B------:R-:W-:Y:S01]  /*2ef0*/  IMAD.U32 R4, RZ, RZ, UR18 ;  /* 0x00000012ff047e24 */ /* 0x000fe2000f8e00ff */
[C---:B------:R-:W-:Y:S01]  /*2f00*/  LOP3.LUT R9, R2.reuse, 0x10, RZ, 0x3c, !PT ;  /* 0x0000001002097812 */ /* 0x040fe200078e3cff */
[----:B------:R-:W-:Y:S01]  /*2f10*/  UMOV UR7, 0x80000020 ;  /* 0x8000002000077882 */ /* 0x000fe20000000000 */
[C---:B------:R-:W-:Y:S02]  /*2f20*/  LOP3.LUT R8, R2.reuse, 0x20, RZ, 0x3c, !PT ;  /* 0x0000002002087812 */ /* 0x040fe400078e3cff */
[C---:B------:R-:W-:Y:S02]  /*2f30*/  LOP3.LUT R5, R2.reuse, 0x30, RZ, 0x3c, !PT ;  /* 0x0000003002057812 */ /* 0x040fe400078e3cff */
[C---:B------:R-:W-:Y:S02]  /*2f40*/  LOP3.LUT R9, R2.reuse, 0x40, RZ, 0x3c, !PT ;  /* 0x0000004002097812 */ /* 0x040fe400078e3cff */
[----:B------:R-:W-:-:S02]  /*2f50*/  LOP3.LUT R8, R2, 0x50, RZ, 0x3c, !PT ;  /* 0x0000005002087812 */ /* 0x000fc400078e3cff */
[C---:B------:R-:W-:Y:S02]  /*2f60*/  LOP3.LUT R5, R2.reuse, 0x60, RZ, 0x3c, !PT ;  /* 0x0000006002057812 */ /* 0x040fe400078e3cff */
[----:B------:R-:W-:Y:S02]  /*2f70*/  LOP3.LUT R252, R2, 0x70, RZ, 0x3c, !PT ;  /* 0x0000007002fc7812 */ /* 0x000fe400078e3cff */
[----:B------:R-:W-:-:S07]  /*2f80*/  LOP3.LUT R249, R3, 0x20, RZ, 0x3c, !PT ;  /* 0x0000002003f97812 */ /* 0x000fce00078e3cff */
.L_x_1:
[----:B------:R-:W0:Y:S01]  /*2f90*/  LDC R5, c[0x0][0x238] ;  /* 0x00008e00ff057b82 */ /* 0x000e220000000800 */
[C---:B------:R-:W-:Y:S02]  /*2fa0*/  ISETP.GT.AND P1, PT, R4.reuse, 0x8, PT ;  /* 0x000000080400780c */ /* 0x040fe40003f24270 */
[----:B------:R-:W-:Y:S02]  /*2fb0*/  ISETP.GT.AND P0, PT, R4, RZ, PT ;  /* 0x000000ff0400720c */ /* 0x000fe40003f04270 */
[----:B------:R-:W-:-:S03]  /*2fc0*/  PRMT R16, RZ, 0x7610, R16 ;  /* 0x00007610ff107816 */ /* 0x000fc60000000010 */
[----:B------:R-:W1:Y:S01]  /*2fd0*/  LDC R10, c[0x0][0x238] ;  /* 0x00008e00ff0a7b82 */ /* 0x000e620000000800 */
[----:B------:R-:W-:-:S07]  /*2fe0*/  PRMT R154, RZ, 0x7610, R154 ;  /* 0x00007610ff9a7816 */ /* 0x000fce000000009a */
[----:B------:R-:W2:Y:S01]  /*2ff0*/  @P0 LDG.E.U16 R16, desc[UR14][R162.64] ;  /* 0x0000000ea2100981 */ /* 0x000ea2000c1e1500 */
[----:B------:R-:W-:Y:S01]  /*3000*/  PRMT R15, RZ, 0x7610, R15 ;  /* 0x00007610ff0f7816 */ /* 0x000fe2000000000f */
[----:B------:R-:W3:Y:S01]  /*3010*/  LDC R19, c[0x0][0x238] ;  /* 0x00008e00ff137b82 */ /* 0x000ee20000000800 */
[----:B0-----:R-:W-:Y:S01]  /*3020*/  IMAD.SHL.U32 R5, R5, 0x8, RZ ;  /* 0x0000000805057824 */ /* 0x001fe200078e00ff */
[----:B------:R-:W-:-:S06]  /*3030*/  PRMT R153, RZ, 0x7610, R153 ;  /* 0x00007610ff997816 */ /* 0x000fcc0000000099 */
[----:B------:R-:W0:Y:S01]  /*3040*/  LDC R18, c[0x0][0x238] ;  /* 0x00008e00ff127b82 */ /* 0x000e220000000800 */
[----:B------:R-:W-:-:S04]  /*3050*/  IMAD.WIDE R8, R5, 0x2, R162 ;  /* 0x0000000205087825 */ /* 0x000fc800078e02a2 */
[----:B-1----:R-:W-:Y:S01]  /*3060*/  IMAD.SHL.U32 R10, R10, 0x10, RZ ;  /* 0x000000100a0a7824 */ /* 0x002fe200078e00ff */
[----:B------:R1:W4:Y:S01]  /*3070*/  @P1 LDG.E.U16 R154, desc[UR14][R8.64] ;  /* 0x0000000e089a1981 */ /* 0x000322000c1e1500 */
[----:B------:R-:W-:Y:S01]  /*3080*/  ISETP.GT.AND P0, PT, R4, 0x10, PT ;  /* 0x000000100400780c */ /* 0x000fe20003f04270 */
[----:B------:R-:W5:Y:S01]  /*3090*/  LDC R5, c[0x0][0x238] ;  /* 0x00008e00ff057b82 */ /* 0x000f620000000800 */
[----:B-1----:R-:W-:-:S07]  /*30a0*/  IMAD.WIDE R8, R10, 0x2, R162 ;  /* 0x000000020a087825 */ /* 0x002fce00078e02a2 */
[----:B------:R-:W1:Y:S04]  /*30b0*/  LDC R10, c[0x0][0x238] ;  /* 0x00008e00ff0a7b82 */ /* 0x000e680000000800 */
[----:B------:R3:W4:Y:S01]  /*30c0*/  @P0 LDG.E.U16 R15, desc[UR14][R8.64] ;  /* 0x0000000e080f0981 */ /* 0x000722000c1e1500 */
[----:B------:R-:W-:Y:S01]  /*30d0*/  ISETP.GT.AND P1, PT, R4, 0x18, PT ;  /* 0x000000180400780c */ /* 0x000fe20003f24270 */
[----:B-1----:R-:W-:-:S04]  /*30e0*/  IMAD R10, R10, 0x18, RZ ;  /* 0x000000180a0a7824 */ /* 0x002fc800078e02ff */
[----:B---3--:R-:W-:Y:S02]  /*30f0*/  IMAD.WIDE R8, R10, 0x2, R162 ;  /* 0x000000020a087825 */ /* 0x008fe400078e02a2 */
[----:B------:R-:W1:Y:S01]  /*3100*/  LDC R10, c[0x0][0x238] ;  /* 0x00008e00ff0a7b82 */ /* 0x000e620000000800 */
[----:B------:R-:W-:-:S05]  /*3110*/  ISETP.GT.AND P0, PT, R4, 0x1, PT ;  /* 0x000000010400780c */ /* 0x000fca0003f04270 */
[----:B------:R5:W3:Y:S01]  /*3120*/  @P1 LDG.E.U16 R153, desc[UR14][R8.64] ;  /* 0x0000000e08991981 */ /* 0x000ae2000c1e1500 */
[----:B------:R-:W-:Y:S01]  /*3130*/  PRMT R14, RZ, 0x7610, R14 ;  /* 0x00007610ff0e7816 */ /* 0x000fe2000000000e */
[----:B-----5:R-:W-:-:S06]  /*3140*/  IMAD.WIDE R8, R5, 0x2, R162 ;  /* 0x0000000205087825 */ /* 0x020fcc00078e02a2 */
[----:B------:R5:W3:Y:S01]  /*3150*/  @P0 LDG.E.U16 R14, desc[UR14][R8.64] ;  /* 0x0000000e080e0981 */ /* 0x000ae2000c1e1500 */
[----:B-1----:R-:W-:-:S04]  /*3160*/  IMAD R10, R10, 0x9, RZ ;  /* 0x000000090a0a7824 */ /* 0x002fc800078e02ff */
[----:B-----5:R-:W-:Y:S02]  /*3170*/  IMAD.WIDE R8, R10, 0x2, R162 ;  /* 0x000000020a087825 */ /* 0x020fe400078e02a2 */
[----:B------:R-:W1:Y:S01]  /*3180*/  LDC R10, c[0x0][0x238] ;  /* 0x00008e00ff0a7b82 */ /* 0x000e620000000800 */
[----:B------:R-:W-:Y:S02]  /*3190*/  ISETP.GT.AND P1, PT, R4, 0x9, PT ;  /* 0x000000090400780c */ /* 0x000fe40003f24270 */
[----:B------:R-:W-:-:S11]  /*31a0*/  PRMT R152, RZ, 0x7610, R152 ;  /* 0x00007610ff987816 */ /* 0x000fd60000000098 */
        /* <DEDUP_REMOVED lines=13> */
[----:B-1----:R-:W-:-:S04]  /*3280*/  IMAD.SHL.U32 R10, R10, 0x2, RZ ;  /* 0x000000020a0a7824 */ /* 0x002fc800078e00ff */
        /* <DEDUP_REMOVED lines=32> */
[C---:B------:R-:W-:Y:S02]  /*3490*/  ISETP.GT.AND P1, PT, R4.reuse, 0xb, PT ;  /* 0x0000000b0400780c */ /* 0x040fe40003f24270 */
[----:B------:R-:W-:Y:S02]  /*34a0*/  PRMT R199, RZ, 0x7610, R199 ;  /* 0x00007610ffc77816 */ /* 0x000fe400000000c7 */
[C---:B------:R-:W-:Y:S02]  /*34b0*/  ISETP.GT.AND P2, PT, R4.reuse, 0x13, PT ;  /* 0x000000130400780c */ /* 0x040fe40003f44270 */
[----:B------:R-:W-:Y:S01]  /*34c0*/  ISETP.GT.AND P3, PT, R4, 0x1b, PT ;  /* 0x0000001b0400780c */ /* 0x000fe20003f64270 */
[----:B------:R-:W-:-:S06]  /*34d0*/  IMAD R19, R19, 0x1b, RZ ;  /* 0x0000001b13137824 */ /* 0x000fcc00078e02ff */
[----:B------:R5:W3:Y:S01]  /*34e0*/  @P1 LDG.E.U16 R199, desc[UR14][R8.64] ;  /* 0x0000000e08c71981 */ /* 0x000ae2000c1e1500 */
[----:B------:R-:W-:Y:S01]  /*34f0*/  PRMT R204, RZ, 0x7610, R204 ;  /* 0x00007610ffcc7816 */ /* 0x000fe200000000cc */
[----:B-1----:R-:W-:Y:S01]  /*3500*/  IMAD R10, R10, 0x13, RZ ;  /* 0x000000130a0a7824 */ /* 0x002fe200078e02ff */
[----:B-----5:R-:W-:-:S03]  /*3510*/  PRMT R9, RZ, 0x7610, R9 ;  /* 0x00007610ff097816 */ /* 0x020fc60000000009 */
[----:B------:R-:W-:-:S05]  /*3520*/  IMAD.WIDE R10, R10, 0x2, R162 ;  /* 0x000000020a0a7825 */ /* 0x000fca00078e02a2 */
[----:B------:R1:W5:Y:S02]  /*3530*/  @P2 LDG.E.U16 R9, desc[UR14][R10.64] ;  /* 0x0000000e0a092981 */ /* 0x000364000c1e1500 */
[----:B-1----:R-:W-:-:S05]  /*3540*/  IMAD.WIDE R10, R19, 0x2, R162 ;  /* 0x00000002130a7825 */ /* 0x002fca00078e02a2 */
[----:B------:R1:W5:Y:S02]  /*3550*/  @P3 LDG.E.U16 R204, desc[UR14][R10.64] ;  /* 0x0000000e0acc3981 */ /* 0x000364000c1e1500 */
[----:B-1----:R-:W1:Y:S01]  /*3560*/  LDC R11, c[0x0][0x238] ;  /* 0x00008e00ff0b7b82 */ /* 0x002e620000000800 */
[C---:B------:R-:W-:Y:S02]  /*3570*/  ISETP.GT.AND P1, PT, R4.reuse, 0x5, PT ;  /* 0x000000050400780c */ /* 0x040fe40003f24270 */
[----:B------:R-:W-:Y:S02]  /*3580*/  PRMT R214, RZ, 0x7610, R214 ;  /* 0x00007610ffd67816 */ /* 0x000fe400000000d6 */
[----:B------:R-:W-:Y:S01]  /*3590*/  ISETP.GT.AND P0, PT, R4, 0x4, PT ;  /* 0x000000040400780c */ /* 0x000fe20003f04270 */
[----:B-1----:R-:W-:-:S04]  /*35a0*/  IMAD R11, R11, 0x5, RZ ;  /* 0x000000050b0b7824 */ /* 0x002fc800078e02ff */
[----:B------:R-:W-:-:S05]  /*35b0*/  IMAD.WIDE R10, R11, 0x2, R162 ;  /* 0x000000020b0a7825 */ /* 0x000fca00078e02a2 */
[----:B------:R1:W5:Y:S02]  /*35c0*/  @P1 LDG.E.U16 R214, desc[UR14][R10.64] ;  /* 0x0000000e0ad61981 */ /* 0x000364000c1e1500 */
[----:B-1----:R-:W1:Y:S01]  /*35d0*/  LDC R11, c[0x0][0x238] ;  /* 0x00008e00ff0b7b82 */ /* 0x002e620000000800 */
[----:B0-----:R-:W-:Y:S01]  /*35e0*/  IMAD.SHL.U32 R18, R18, 0x4, RZ ;  /* 0x0000000412127824 */ /* 0x001fe200078e00ff */
[----:B------:R-:W-:-:S03]  /*35f0*/  PRMT R206, RZ, 0x7610, R206 ;  /* 0x00007610ffce7816 */ /* 0x000fc600000000ce */
[----:B------:R-:W-:-:S05]  /*3600*/  IMAD.WIDE R18, R18, 0x2, R162 ;  /* 0x0000000212127825 */ /* 0x000fca00078e02a2 */
[----:B------:R0:W5:Y:S01]  /*3610*/  @P0 LDG.E.U16 R206, desc[UR14][R18.64] ;  /* 0x0000000e12ce0981 */ /* 0x000162000c1e1500 */
[C---:B------:R-:W-:Y:S02]  /*3620*/  ISETP.GT.AND P0, PT, R4.reuse, 0x6, PT ;  /* 0x000000060400780c */ /* 0x040fe40003f04270 */
[----:B------:R-:W-:Y:S02]  /*3630*/  PRMT R222, RZ, 0x7610, R222 ;  /* 0x00007610ffde7816 */ /* 0x000fe400000000de */
[----:B------:R-:W-:Y:S01]  /*3640*/  ISETP.GT.AND P1, PT, R4, 0x7, PT ;  /* 0x000000070400780c */ /* 0x000fe20003f24270 */
[----:B0-----:R-:W0:Y:S01]  /*3650*/  LDC R19, c[0x0][0x238] ;  /* 0x00008e00ff137b82 */ /* 0x001e220000000800 */
[----:B-1----:R-:W-:-:S04]  /*3660*/  IMAD R11, R11, 0x6, RZ ;  /* 0x000000060b0b7824 */ /* 0x002fc800078e02ff */
[----:B------:R-:W-:-:S05]  /*3670*/  IMAD.WIDE R10, R11, 0x2, R162 ;  /* 0x000000020b0a7825 */ /* 0x000fca00078e02a2 */
[----:B------:R1:W5:Y:S02]  /*3680*/  @P0 LDG.E.U16 R222, desc[UR14][R10.64] ;  /* 0x0000000e0ade0981 */ /* 0x000364000c1e1500 */
[----:B-1----:R-:W1:Y:S01]  /*3690*/  LDC R11, c[0x0][0x238] ;  /* 0x00008e00ff0b7b82 */ /* 0x002e620000000800 */
[----:B------:R-:W-:Y:S02]  /*36a0*/  PRMT R231, RZ, 0x7610, R231 ;  /* 0x00007610ffe77816 */ /* 0x000fe400000000e7 */
[----:B------:R-:W-:Y:S01]  /*36b0*/  ISETP.GT.AND P2, PT, R4, 0xc, PT ;  /* 0x0000000c0400780c */ /* 0x000fe20003f44270 */
[----:B0-----:R-:W-:Y:S02]  /*36c0*/  IMAD R19, R19, 0xc, RZ ;  /* 0x0000000c13137824 */ /* 0x001fe400078e02ff */
[----:B-1----:R-:W-:-:S04]  /*36d0*/  IMAD R11, R11, 0x7, RZ ;  /* 0x000000070b0b7824 */ /* 0x002fc800078e02ff */
[----:B------:R-:W-:-:S05]  /*36e0*/  IMAD.WIDE R10, R11, 0x2, R162 ;  /* 0x000000020b0a7825 */ /* 0x000fca00078e02a2 */
[----:B------:R0:W5:Y:S02]  /*36f0*/  @P1 LDG.E.U16 R231, desc[UR14][R10.64] ;  /* 0x0000000e0ae71981 */ /* 0x000164000c1e1500 */
[----:B0-----:R-:W0:Y:S01]  /*3700*/  LDC R11, c[0x0][0x238] ;  /* 0x00008e00ff0b7b82 */ /* 0x001e220000000800 */
[----:B------:R-:W-:Y:S01]  /*3710*/  PRMT R208, RZ, 0x7610, R208 ;  /* 0x00007610ffd07816 */ /* 0x000fe200000000d0 */
[----:B------:R-:W-:-:S05]  /*3720*/  IMAD.WIDE R18, R19, 0x2, R162 ;  /* 0x0000000213127825 */ /* 0x000fca00078e02a2 */
[----:B------:R1:W5:Y:S01]  /*3730*/  @P2 LDG.E.U16 R208, desc[UR14][R18.64] ;  /* 0x0000000e12d02981 */ /* 0x000362000c1e1500 */
[C---:B------:R-:W-:Y:S02]  /*3740*/  ISETP.GT.AND P2, PT, R4.reuse, 0x1c, PT ;  /* 0x0000001c0400780c */ /* 0x040fe40003f44270 */
[----:B------:R-:W-:Y:S02]  /*3750*/  PRMT R212, RZ, 0x7610, R212 ;  /* 0x00007610ffd47816 */ /* 0x000fe400000000d4 */
[C---:B------:R-:W-:Y:S02]  /*3760*/  ISETP.GT.AND P0, PT, R4.reuse, 0xd, PT ;  /* 0x0000000d0400780c */ /* 0x040fe40003f04270 */
[----:B------:R-:W-:Y:S02]  /*3770*/  PRMT R216, RZ, 0x7610, R216 ;  /* 0x00007610ffd87816 */ /* 0x000fe400000000d8 */
[----:B------:R-:W-:Y:S01]  /*3780*/  ISETP.GT.AND P1, PT, R4, 0xe, PT ;  /* 0x0000000e0400780c */ /* 0x000fe20003f24270 */
[----:B-1----:R-:W1:Y:S01]  /*3790*/  LDC R19, c[0x0][0x238] ;  /* 0x00008e00ff137b82 */ /* 0x002e620000000800 */
[----:B0-----:R-:W-:-:S04]  /*37a0*/  IMAD R11, R11, 0x1c, RZ ;  /* 0x0000001c0b0b7824 */ /* 0x001fc800078e02ff */
[----:B------:R-:W-:-:S05]  /*37b0*/  IMAD.WIDE R10, R11, 0x2, R162 ;  /* 0x000000020b0a7825 */ /* 0x000fca00078e02a2 */
[----:B------:R0:W5:Y:S02]  /*37c0*/  @P2 LDG.E.U16 R212, desc[UR14][R10.64] ;  /* 0x0000000e0ad42981 */ /* 0x000164000c1e1500 */
[----:B0-----:R-:W0:Y:S02]  /*37d0*/  LDC R11, c[0x0][0x238] ;  /* 0x00008e00ff0b7b82 */ /* 0x001e240000000800 */
[----:B0-----:R-:W-:-:S04]  /*37e0*/  IMAD R11, R11, 0xd, RZ ;  /* 0x0000000d0b0b7824 */ /* 0x001fc800078e02ff */
[----:B------:R-:W-:-:S05]  /*37f0*/  IMAD.WIDE R10, R11, 0x2, R162 ;  /* 0x000000020b0a7825 */ /* 0x000fca00078e02a2 */
[----:B------:R0:W5:Y:S02]  /*3800*/  @P0 LDG.E.U16 R216, desc[UR14][R10.64] ;  /* 0x0000000e0ad80981 */ /* 0x000164000c1e1500 */
[----:B0-----:R-:W0:Y:S01]  /*3810*/  LDC R11, c[0x0][0x238] ;  /* 0x00008e00ff0b7b82 */ /* 0x001e220000000800 */
[----:B------:R-:W-:Y:S01]  /*3820*/  PRMT R8, RZ, 0x7610, R8 ;  /* 0x00007610ff087816 */ /* 0x000fe20000000008 */
[----:B0-----:R-:W-:-:S04]  /*3830*/  IMAD R11, R11, 0xe, RZ ;  /* 0x0000000e0b0b7824 */ /* 0x001fc800078e02ff */
[----:B------:R-:W-:-:S05]  /*3840*/  IMAD.WIDE R10, R11, 0x2, R162 ;  /* 0x000000020b0a7825 */ /* 0x000fca00078e02a2 */
[----:B------:R0:W5:Y:S02]  /*3850*/  @P1 LDG.E.U16 R8, desc[UR14][R10.64] ;  /* 0x0000000e0a081981 */ /* 0x000164000c1e1500 */
[----:B0-----:R-:W0:Y:S01]  /*3860*/  LDC R11, c[0x0][0x238] ;  /* 0x00008e00ff0b7b82 */ /* 0x001e220000000800 */
[----:B------:R-:W-:Y:S02]  /*3870*/  ISETP.GT.AND P0, PT, R4, 0x15, PT ;  /* 0x000000150400780c */ /* 0x000fe40003f04270 */
[----:B------:R-:W-:Y:S01]  /*3880*/  PRMT R218, RZ, 0x7610, R218 ;  /* 0x00007610ffda7816 */ /* 0x000fe200000000da */
[----:B0-----:R-:W-:-:S04]  /*3890*/  IMAD R11, R11, 0x15, RZ ;  /* 0x000000150b0b7824 */ /* 0x001fc800078e02ff */
[----:B------:R-:W-:-:S06]  /*38a0*/  IMAD.WIDE R10, R11, 0x2, R162 ;  /* 0x000000020b0a7825 */ /* 0x000fcc00078e02a2 */
        /* <DEDUP_REMOVED lines=26> */
[C---:B------:R-:W-:Y:S01]  /*3a50*/  ISETP.GT.AND P3, PT, R4.reuse, 0x14, PT ;  /* 0x000000140400780c */ /* 0x040fe20003f64270 */
[----:B-1----:R-:W-:Y:S01]  /*3a60*/  IMAD R19, R19, 0x14, RZ ;  /* 0x0000001413137824 */ /* 0x002fe200078e02ff */
[----:B------:R-:W-:Y:S02]  /*3a70*/  ISETP.GT.AND P1, PT, R4, 0x1e, PT ;  /* 0x0000001e0400780c */ /* 0x000fe40003f24270 */
[----:B------:R-:W-:Y:S01]  /*3a80*/  PRMT R210, RZ, 0x7610, R210 ;  /* 0x00007610ffd27816 */ /* 0x000fe200000000d2 */
[----:B------:R-:W-:Y:S01]  /*3a90*/  IMAD.WIDE R18, R19, 0x2, R162 ;  /* 0x0000000213127825 */ /* 0x000fe200078e02a2 */
[----:B------:R-:W-:-:S07]  /*3aa0*/  PRMT R232, RZ, 0x7610, R232 ;  /* 0x00007610ffe87816 */ /* 0x000fce00000000e8 */
[----:B------:R-:W5:Y:S01]  /*3ab0*/  @P3 LDG.E.U16 R210, desc[UR14][R18.64] ;  /* 0x0000000e12d23981 */ /* 0x000f62000c1e1500 */
[----:B0-----:R-:W-:-:S04]  /*3ac0*/  IMAD R11, R11, 0x1e, RZ ;  /* 0x0000001e0b0b7824 */ /* 0x001fc800078e02ff */
[----:B------:R-:W-:-:S05]  /*3ad0*/  IMAD.WIDE R10, R11, 0x2, R162 ;  /* 0x000000020b0a7825 */ /* 0x000fca00078e02a2 */
[----:B------:R0:W5:Y:S02]  /*3ae0*/  @P1 LDG.E.U16 R232, desc[UR14][R10.64] ;  /* 0x0000000e0ae81981 */ /* 0x000164000c1e1500 */
[----:B0-----:R-:W0:Y:S01]  /*3af0*/  LDC R11, c[0x0][0x238] ;  /* 0x00008e00ff0b7b82 */ /* 0x001e220000000800 */
[----:B------:R-:W-:Y:S02]  /*3b00*/  ISETP.GT.AND P2, PT, R4, 0x1f, PT ;  /* 0x0000001f0400780c */ /* 0x000fe40003f44270 */
[----:B------:R-:W-:Y:S02]  /*3b10*/  PRMT R228, RZ, 0x7610, R228 ;  /* 0x00007610ffe47816 */ /* 0x000fe400000000e4 */
[----:B------:R-:W-:Y:S01]  /*3b20*/  LOP3.LUT R169, R169, R168, RZ, 0x3c, !PT ;  /* 0x000000a8a9a97212 */ /* 0x000fe200078e3cff */
[----:B0-----:R-:W-:-:S04]  /*3b30*/  IMAD R11, R11, 0x1f, RZ ;  /* 0x0000001f0b0b7824 */ /* 0x001fc800078e02ff */
[----:B------:R-:W-:-:S05]  /*3b40*/  IMAD.WIDE R10, R11, 0x2, R162 ;  /* 0x000000020b0a7825 */ /* 0x000fca00078e02a2 */
[----:B------:R0:W5:Y:S01]  /*3b50*/  @P2 LDG.E.U16 R228, desc[UR14][R10.64] ;  /* 0x0000000e0ae42981 */ /* 0x000162000c1e1500 */
[----:B------:R-:W-:Y:S01]  /*3b60*/  BAR.SYNC.DEFER_BLOCKING 0x0 ;  /* 0x0000000000007b1d */ /* 0x000fe20000010000 */
[----:B------:R-:W-:Y:S02]  /*3b70*/  LOP3.LUT R168, R169, R168, RZ, 0x3c, !PT ;  /* 0x000000a8a9a87212 */ /* 0x000fe400078e3cff */
[----:B------:R-:W-:Y:S02]  /*3b80*/  ISETP.GE.AND P0, PT, R7, R4, PT ;  /* 0x000000040700720c */ /* 0x000fe40003f06270 */
[----:B------:R-:W-:Y:S02]  /*3b90*/  LOP3.LUT R169, R169, R168, RZ, 0x3c, !PT ;  /* 0x000000a8a9a97212 */ /* 0x000fe400078e3cff */
[----:B------:R-:W-:Y:S01]  /*3ba0*/  PRMT R227, RZ, 0x7610, R227 ;  /* 0x00007610ffe37816 */ /* 0x000fe200000000e3 */
[----:B0-----:R-:W-:Y:S01]  /*3bb0*/  IMAD.WIDE R10, R236, 0x2, R168 ;  /* 0x00000002ec0a7825 */ /* 0x001fe200078e02a8 */
[----:B------:R-:W-:-:S02]  /*3bc0*/  PRMT R19, RZ, 0x7610, R19 ;  /* 0x00007610ff137816 */ /* 0x000fc40000000013 */
[----:B------:R-:W-:Y:S02]  /*3bd0*/  PRMT R226, RZ, 0x7610, R226 ;  /* 0x00007610ffe27816 */ /* 0x000fe400000000e2 */
[----:B------:R-:W-:-:S03]  /*3be0*/  LOP3.LUT R157, R157, R156, RZ, 0x3c, !PT ;  /* 0x0000009c9d9d7212 */ /* 0x000fc600078e3cff */
[----:B------:R0:W5:Y:S01]  /*3bf0*/  @!P0 LDG.E.U16 R227, desc[UR14][R10.64] ;  /* 0x0000000e0ae38981 */ /* 0x000162000c1e1500 */
[----:B------:R-:W-:Y:S01]  /*3c00*/  LOP3.LUT R156, R157, R156, RZ, 0x3c, !PT ;  /* 0x0000009c9d9c7212 */ /* 0x000fe200078e3cff */
[----:B0-----:R-:W-:-:S05]  /*3c10*/  IMAD.WIDE R10, R236, 0x2, R170 ;  /* 0x00000002ec0a7825 */ /* 0x001fca00078e02aa */
[----:B------:R0:W5:Y:S01]  /*3c20*/  @!P0 LDG.E.U16 R19, desc[UR14][R10.64] ;  /* 0x0000000e0a138981 */ /* 0x000162000c1e1500 */
[----:B------:R-:W-:Y:S02]  /*3c30*/  PRMT R18, RZ, 0x7610, R18 ;  /* 0x00007610ff127816 */ /* 0x000fe40000000012 */
[----:B------:R-:W-:Y:S01]  /*3c40*/  LOP3.LUT R157, R157, R156, RZ, 0x3c, !PT ;  /* 0x0000009c9d9d7212 */ /* 0x000fe200078e3cff */
[----:B0-----:R-:W-:-:S05]  /*3c50*/  IMAD.WIDE R10, R236, 0x2, R166 ;  /* 0x00000002ec0a7825 */ /* 0x001fca00078e02a6 */
[----:B------:R0:W5:Y:S01]  /*3c60*/  @!P0 LDG.E.U16 R226, desc[UR14][R10.64] ;  /* 0x0000000e0ae28981 */ /* 0x000162000c1e1500 */
[----:B------:R-:W-:Y:S01]  /*3c70*/  PRMT R225, RZ, 0x7610, R225 ;  /* 0x00007610ffe17816 */ /* 0x000fe200000000e1 */
[----:B0-----:R-:W-:-:S05]  /*3c80*/  IMAD.WIDE R10, R236, 0x2, R164 ;  /* 0x00000002ec0a7825 */ /* 0x001fca00078e02a4 */
[----:B------:R0:W5:Y:S01]  /*3c90*/  @!P0 LDG.E.U16 R18, desc[UR14][R10.64] ;  /* 0x0000000e0a128981 */ /* 0x000162000c1e1500 */
[----:B------:R-:W-:Y:S02]  /*3ca0*/  PRMT R17, RZ, 0x7610, R17 ;  /* 0x00007610ff117816 */ /* 0x000fe40000000011 */
[----:B------:R-:W-:Y:S01]  /*3cb0*/  LOP3.LUT R173, R173, R172, RZ, 0x3c, !PT ;  /* 0x000000acadad7212 */ /* 0x000fe200078e3cff */
[----:B0-----:R-:W-:-:S03]  /*3cc0*/  IMAD.WIDE R10, R236, 0x2, R156 ;  /* 0x00000002ec0a7825 */ /* 0x001fc600078e029c */
[----:B------:R-:W-:Y:S02]  /*3cd0*/  LOP3.LUT R172, R173, R172, RZ, 0x3c, !PT ;  /* 0x000000acadac7212 */ /* 0x000fe400078e3cff */
[----:B------:R0:W5:Y:S01]  /*3ce0*/  @!P0 LDG.E.U16 R225, desc[UR14][R10.64] ;  /* 0x0000000e0ae18981 */ /* 0x000162000c1e1500 */
[----:B------:R-:W-:Y:S02]  /*3cf0*/  PRMT R224, RZ, 0x7610, R224 ;  /* 0x00007610ffe07816 */ /* 0x000fe400000000e0 */
[----:B------:R-:W-:Y:S01]  /*3d00*/  LOP3.LUT R175, R175, R174, RZ, 0x3c, !PT ;  /* 0x000000aeafaf7212 */ /* 0x000fe200078e3cff */
[----:B0-----:R-:W-:Y:S01]  /*3d10*/  IMAD.WIDE R10, R236, 0x2, R160 ;  /* 0x00000002ec0a7825 */ /* 0x001fe200078e02a0 */
[----:B------:R-:W-:-:S04]  /*3d20*/  LOP3.LUT R173, R173, R172, RZ, 0x3c, !PT ;  /* 0x000000acadad7212 */ /* 0x000fc800078e3cff */
[----:B------:R0:W5:Y:S01]  /*3d30*/  @!P0 LDG.E.U16 R17, desc[UR14][R10.64] ;  /* 0x0000000e0a118981 */ /* 0x000162000c1e1500 */
[----:B------:R-:W-:Y:S02]  /*3d40*/  LOP3.LUT R174, R175, R174, RZ, 0x3c, !PT ;  /* 0x000000aeafae7212 */ /* 0x000fe400078e3cff */
[----:B------:R-:W-:Y:S01]  /*3d50*/  LOP3.LUT R177, R177, R176, RZ, 0x3c, !PT ;  /* 0x000000b0b1b17212 */ /* 0x000fe200078e3cff */
[----:B--2---:R1:W-:Y:S01]  /*3d60*/  STS.U16 [R2+UR12], R16 ;  /* 0x0000001002007988 */ /* 0x0043e2000800040c */
[----:B0-----:R-:W-:Y:S01]  /*3d70*/  IMAD.WIDE R10, R236, 0x2, R158 ;  /* 0x00000002ec0a7825 */ /* 0x001fe200078e029e */
[----:B------:R-:W-:Y:S02]  /*3d80*/  LOP3.LUT R175, R175, R174, RZ, 0x3c, !PT ;  /* 0x000000aeafaf7212 */ /* 0x000fe400078e3cff */
[----:B-1----:R-:W-:Y:S02]  /*3d90*/  PRMT R16, RZ, 0x7610, R16 ;  /* 0x00007610ff107816 */ /* 0x002fe40000000010 */
[----:B------:R0:W2:Y:S01]  /*3da0*/  @!P0 LDG.E.U16 R224, desc[UR14][R10.64] ;  /* 0x0000000e0ae08981 */ /* 0x0000a2000c1e1500 */
[----:B------:R-:W-:-:S02]  /*3db0*/  LOP3.LUT R176, R177, R176, RZ, 0x3c, !PT ;  /* 0x000000b0b1b07212 */ /* 0x000fc400078e3cff */
[----:B------:R-:W-:Y:S02]  /*3dc0*/  PRMT R155, RZ, 0x7610, R155 ;  /* 0x00007610ff9b7816 */ /* 0x000fe4000000009b */
[----:B------:R-:W-:Y:S01]  /*3dd0*/  LOP3.LUT R179, R179, R178, RZ, 0x3c, !PT ;  /* 0x000000b2b3b37212 */ /* 0x000fe200078e3cff */
[----:B0-----:R-:W-:Y:S01]  /*3de0*/  IMAD.WIDE R10, R236, 0x2, R172 ;  /* 0x00000002ec0a7825 */ /* 0x001fe200078e02ac */
[----:B------:R-:W-:-:S04]  /*3df0*/  LOP3.LUT R177, R177, R176, RZ, 0x3c, !PT ;  /* 0x000000b0b1b17212 */ /* 0x000fc800078e3cff */
[----:B------:R0:W2:Y:S01]  /*3e00*/  @!P0 LDG.E.U16 R16, desc[UR14][R10.64] ;  /* 0x0000000e0a108981 */ /* 0x0000a2000c1e1500 */
[----:B------:R-:W-:-:S03]  /*3e10*/  LOP3.LUT R178, R179, R178, RZ, 0x3c, !PT ;  /* 0x000000b2b3b27212 */ /* 0x000fc600078e3cff */
[----:B----4-:R1:W-:Y:S01]  /*3e20*/  STS.U16 [R2+UR12+0x800], R15 ;  /* 0x0008000f02007988 */ /* 0x0103e2000800040c */
[----:B0-----:R-:W-:Y:S01]  /*3e30*/  IMAD.WIDE R10, R236, 0x2, R174 ;  /* 0x00000002ec0a7825 */ /* 0x001fe200078e02ae */
[----:B------:R-:W-:Y:S02]  /*3e40*/  LOP3.LUT R179, R179, R178, RZ, 0x3c, !PT ;  /* 0x000000b2b3b37212 */ /* 0x000fe400078e3cff */
[----:B-1----:R-:W-:Y:S02]  /*3e50*/  PRMT R15, RZ, 0x7610, R15 ;  /* 0x00007610ff0f7816 */ /* 0x002fe4000000000f */
[----:B------:R0:W4:Y:S01]  /*3e60*/  @!P0 LDG.E.U16 R155, desc[UR14][R10.64] ;  /* 0x0000000e0a9b8981 */ /* 0x000122000c1e1500 */
[----:B------:R-:W-:-:S03]  /*3e70*/  LOP3.LUT R181, R181, R180, RZ, 0x3c, !PT ;  /* 0x000000b4b5b57212 */ /* 0x000fc600078e3cff */
[----:B------:R1:W-:Y:S01]  /*3e80*/  STS.U16 [R2+UR12+0x400], R154 ;  /* 0x0004009a02007988 */ /* 0x0003e2000800040c */
[----:B0-----:R-:W-:Y:S01]  /*3e90*/  IMAD.WIDE R10, R236, 0x2, R176 ;  /* 0x00000002ec0a7825 */ /* 0x001fe200078e02b0 */
[----:B-1----:R-:W-:-:S04]  /*3ea0*/  PRMT R154, RZ, 0x7610, R154 ;  /* 0x00007610ff9a7816 */ /* 0x002fc8000000009a */
[----:B------:R0:W4:Y:S01]  /*3eb0*/  @!P0 LDG.E.U16 R15, desc[UR14][R10.64] ;  /* 0x0000000e0a0f8981 */ /* 0x000122000c1e1500 */
[----:B------:R-:W-:Y:S01]  /*3ec0*/  LOP3.LUT R180, R181, R180, RZ, 0x3c, !PT ;  /* 0x000000b4b5b47212 */ /* 0x000fe200078e3cff */
[----:B0-----:R-:W-:-:S03]  /*3ed0*/  IMAD.WIDE R10, R236, 0x2, R178 ;  /* 0x00000002ec0a7825 */ /* 0x001fc600078e02b2 */
[----:B------:R-:W-:Y:S02]  /*3ee0*/  LOP3.LUT R181, R181, R180, RZ, 0x3c, !PT ;  /* 0x000000b4b5b57212 */ /* 0x000fe400078e3cff */
[----:B------:R0:W4:Y:S01]  /*3ef0*/  @!P0 LDG.E.U16 R154, desc[UR14][R10.64] ;  /* 0x0000000e0a9a8981 */ /* 0x000122000c1e1500 */
[----:B------:R-:W-:-:S03]  /*3f00*/  LOP3.LUT R183, R183, R182, RZ, 0x3c, !PT ;  /* 0x000000b6b7b77212 */ /* 0x000fc600078e3cff */
[----:B---3--:R-:W-:Y:S01]  /*3f10*/  STS.U16 [R2+UR12+0xc00], R153 ;  /* 0x000c009902007988 */ /* 0x008fe2000800040c */
[----:B0-----:R-:W-:-:S05]  /*3f20*/  LOP3.LUT R11, R2, 0x10, RZ, 0x3c, !PT ;  /* 0x00000010020b7812 */ /* 0x001fca00078e3cff */
[----:B------:R0:W-:Y:S01]  /*3f30*/  STS.U16 [R11+UR12+0x80], R14 ;  /* 0x0000800e0b007988 */ /* 0x0001e2000800040c */
[C---:B------:R-:W-:Y:S02]  /*3f40*/  LOP3.LUT R182, R183.reuse, R182, RZ, 0x3c, !PT ;  /* 0x000000b6b7b67212 */ /* 0x040fe400078e3cff */
[----:B0-----:R-:W-:Y:S01]  /*3f50*/  PRMT R14, RZ, 0x7610, R14 ;  /* 0x00007610ff0e7816 */ /* 0x001fe2000000000e */
[----:B------:R-:W-:Y:S01]  /*3f60*/  IMAD.WIDE R10, R236, 0x2, R180 ;  /* 0x00000002ec0a7825 */ /* 0x000fe200078e02b4 */
[----:B------:R-:W-:-:S04]  /*3f70*/  LOP3.LUT R183, R183, R182, RZ, 0x3c, !PT ;  /* 0x000000b6b7b77212 */ /* 0x000fc800078e3cff */
[----:B------:R0:W3:Y:S01]  /*3f80*/  @!P0 LDG.E.U16 R14, desc[UR14][R10.64] ;  /* 0x0000000e0a0e8981 */ /* 0x0000e2000c1e1500 */
[----:B------:R-:W-:Y:S02]  /*3f90*/  PRMT R153, RZ, 0x7610, R153 ;  /* 0x00007610ff997816 */ /* 0x000fe40000000099 */
[----:B------:R-:W-:Y:S02]  /*3fa0*/  LOP3.LUT R185, R185, R184, RZ, 0x3c, !PT ;  /* 0x000000b8b9b97212 */ /* 0x000fe400078e3cff */
[----:B0-----:R-:W-:-:S05]  /*3fb0*/  LOP3.LUT R11, R2, 0x10, RZ, 0x3c, !PT ;  /* 0x00000010020b7812 */ /* 0x001fca00078e3cff */
[----:B------:R0:W-:Y:S01]  /*3fc0*/  STS.U16 [R11+UR12+0x480], R152 ;  /* 0x000480980b007988 */ /* 0x0001e2000800040c */
[----:B------:R-:W-:Y:S01]  /*3fd0*/  LOP3.LUT R184, R185, R184, RZ, 0x3c, !PT ;  /* 0x000000b8b9b87212 */ /* 0x000fe200078e3cff */
[----:B0-----:R-:W-:-:S03]  /*3fe0*/  IMAD.WIDE R10, R236, 0x2, R182 ;  /* 0x00000002ec0a7825 */ /* 0x001fc600078e02b6 */
[----:B------:R-:W-:Y:S02]  /*3ff0*/  LOP3.LUT R185, R185, R184, RZ, 0x3c, !PT ;  /* 0x000000b8b9b97212 */ /* 0x000fe400078e3cff */
[----:B------:R0:W3:Y:S01]  /*4000*/  @!P0 LDG.E.U16 R153, desc[UR14][R10.64] ;  /* 0x0000000e0a998981 */ /* 0x0000e2000c1e1500 */
[----:B------:R-:W-:Y:S02]  /*4010*/  LOP3.LUT R187, R187, R186, RZ, 0x3c, !PT ;  /* 0x000000babbbb7212 */ /* 0x000fe400078e3cff */
        /* <DEDUP_REMOVED lines=18> */
[----:B------:R-:W-:Y:S02]  /*4140*/  LOP3.LUT R190, R191, R190, RZ, 0x3c, !PT ;  /* 0x000000bebfbe7212 */ /* 0x000fe400078e3cff */
[----:B------:R-:W-:Y:S02]  /*4150*/  LOP3.LUT R193, R193, R192, RZ, 0x3c, !PT ;  /* 0x000000c0c1c17212 */ /* 0x000fe400078e3cff */
[----:B0-----:R-:W-:Y:S01]  /*4160*/  PRMT R12, RZ, 0x7610, R12 ;  /* 0x00007610ff0c7816 */ /* 0x001fe2000000000c */
[----:B------:R-:W-:Y:S01]  /*4170*/  IMAD.WIDE R10, R236, 0x2, R188 ;  /* 0x00000002ec0a7825 */ /* 0x000fe200078e02bc */
[----:B------:R-:W-:-:S04]  /*4180*/  LOP3.LUT R191, R191, R190, RZ, 0x3c, !PT ;  /* 0x000000bebfbf7212 */ /* 0x000fc800078e3cff */
[----:B------:R0:W3:Y:S01]  /*4190*/  @!P0 LDG.E.U16 R12, desc[UR14][R10.64] ;  /* 0x0000000e0a0c8981 */ /* 0x0000e2000c1e1500 */
[C---:B------:R-:W-:Y:S02]  /*41a0*/  LOP3.LUT R192, R193.reuse, R192, RZ, 0x3c, !PT ;  /* 0x000000c0c1c07212 */ /* 0x040fe400078e3cff */
[----:B------:R-:W-:Y:S02]  /*41b0*/  PRMT R23, RZ, 0x7610, R23 ;  /* 0x00007610ff177816 */ /* 0x000fe40000000017 */
[----:B0-----:R-:W-:Y:S02]  /*41c0*/  LOP3.LUT R11, R2, 0x20, RZ, 0x3c, !PT ;  /* 0x00000020020b7812 */ /* 0x001fe400078e3cff */
[----:B------:R-:W-:-:S03]  /*41d0*/  LOP3.LUT R193, R193, R192, RZ, 0x3c, !PT ;  /* 0x000000c0c1c17212 */ /* 0x000fc600078e3cff */
[----:B------:R0:W-:Y:S01]  /*41e0*/  STS.U16 [R11+UR12+0x500], R21 ;  /* 0x000500150b007988 */ /* 0x0001e2000800040c */
[----:B------:R-:W-:Y:S01]  /*41f0*/  LOP3.LUT R195, R195, R194, RZ, 0x3c, !PT ;  /* 0x000000c2c3c37212 */ /* 0x000fe200078e3cff */
[----:B0-----:R-:W-:Y:S01]  /*4200*/  IMAD.WIDE R10, R236, 0x2, R190 ;  /* 0x00000002ec0a7825 */ /* 0x001fe200078e02be */
[----:B------:R-:W-:-:S04]  /*4210*/  LOP3.LUT R21, R2, 0x20, RZ, 0x3c, !PT ;  /* 0x0000002002157812 */ /* 0x000fc800078e3cff */
[----:B------:R0:W3:Y:S04]  /*4220*/  @!P0 LDG.E.U16 R23, desc[UR14][R10.64] ;  /* 0x0000000e0a178981 */ /* 0x0000e8000c1e1500 */
[----:B------:R1:W-:Y:S01]  /*4230*/  STS.U16 [R21+UR12+0x900], R20 ;  /* 0x0009001415007988 */ /* 0x0003e2000800040c */
[C---:B------:R-:W-:Y:S02]  /*4240*/  LOP3.LUT R194, R195.reuse, R194, RZ, 0x3c, !PT ;  /* 0x000000c2c3c27212 */ /* 0x040fe400078e3cff */
[----:B0-----:R-:W-:Y:S01]  /*4250*/  PRMT R11, RZ, 0x7610, R11 ;  /* 0x00007610ff0b7816 */ /* 0x001fe2000000000b */
[----:B-1----:R-:W-:Y:S01]  /*4260*/  IMAD.WIDE R20, R236, 0x2, R192 ;  /* 0x00000002ec147825 */ /* 0x002fe200078e02c0 */
[----:B------:R-:W-:-:S04]  /*4270*/  LOP3.LUT R195, R195, R194, RZ, 0x3c, !PT ;  /* 0x000000c2c3c37212 */ /* 0x000fc800078e3cff */
[----:B------:R0:W3:Y:S02]  /*4280*/  @!P0 LDG.E.U16 R11, desc[UR14][R20.64] ;  /* 0x0000000e140b8981 */ /* 0x0000e4000c1e1500 */
[----:B0-----:R-:W-:-:S05]  /*4290*/  LOP3.LUT R21, R2, 0x20, RZ, 0x3c, !PT ;  /* 0x0000002002157812 */ /* 0x001fca00078e3cff */
[----:B------:R0:W-:Y:S02]  /*42a0*/  STS.U16 [R21+UR12+0xd00], R22 ;  /* 0x000d001615007988 */ /* 0x0001e4000800040c */
[----:B0-----:R-:W-:Y:S01]  /*42b0*/  PRMT R22, RZ, 0x7610, R22 ;  /* 0x00007610ff167816 */ /* 0x001fe20000000016 */
[----:B------:R-:W-:-:S05]  /*42c0*/  IMAD.WIDE R20, R236, 0x2, R194 ;  /* 0x00000002ec147825 */ /* 0x000fca00078e02c2 */
[----:B------:R0:W3:Y:S02]  /*42d0*/  @!P0 LDG.E.U16 R22, desc[UR14][R20.64] ;  /* 0x0000000e14168981 */ /* 0x0000e4000c1e1500 */
[----:B0-----:R-:W-:-:S05]  /*42e0*/  LOP3.LUT R21, R2, 0x30, RZ, 0x3c, !PT ;  /* 0x0000003002157812 */ /* 0x001fca00078e3cff */
[----:B------:R0:W-:Y:S01]  /*42f0*/  STS.U16 [R21+UR12+0x180], R197 ;  /* 0x000180c515007988 */ /* 0x0001e2000800040c */
[----:B------:R-:W-:Y:S01]  /*4300*/  PRMT R10, RZ, 0x7610, R10 ;  /* 0x00007610ff0a7816 */ /* 0x000fe2000000000a */
[----:B0-----:R-:W-:Y:S02]  /*4310*/  IMAD.MOV.U32 R197, RZ, RZ, R196 ;  /* 0x000000ffffc57224 */ /* 0x001fe400078e00c4 */
[----:B------:R-:W-:Y:S01]  /*4320*/  IMAD.MOV.U32 R196, RZ, RZ, R200 ;  /* 0x000000ffffc47224 */ /* 0x000fe200078e00c8 */
[----:B------:R-:W-:-:S03]  /*4330*/  LOP3.LUT R200, R2, 0x30, RZ, 0x3c, !PT ;  /* 0x0000003002c87812 */ /* 0x000fc600078e3cff */
[----:B------:R-:W-:Y:S02]  /*4340*/  IMAD.WIDE R20, R236, 0x2, R196 ;  /* 0x00000002ec147825 */ /* 0x000fe400078e02c4 */
[----:B------:R0:W-:Y:S04]  /*4350*/  STS.U16 [R200+UR12+0x580], R199 ;  /* 0x000580c7c8007988 */ /* 0x0001e8000800040c */
[----:B------:R1:W3:Y:S01]  /*4360*/  @!P0 LDG.E.U16 R10, desc[UR14][R20.64] ;  /* 0x0000000e140a8981 */ /* 0x0002e2000c1e1500 */
[----:B0-----:R-:W-:Y:S02]  /*4370*/  IMAD.MOV.U32 R199, RZ, RZ, R198 ;  /* 0x000000ffffc77224 */ /* 0x001fe400078e00c6 */
[----:B------:R-:W-:Y:S01]  /*4380*/  IMAD.MOV.U32 R198, RZ, RZ, R201 ;  /* 0x000000ffffc67224 */ /* 0x000fe200078e00c9 */
[----:B-1----:R-:W-:-:S03]  /*4390*/  PRMT R21, RZ, 0x7610, R21 ;  /* 0x00007610ff157816 */ /* 0x002fc60000000015 */
[----:B------:R-:W-:-:S05]  /*43a0*/  IMAD.WIDE R200, R236, 0x2, R198 ;  /* 0x00000002ecc87825 */ /* 0x000fca00078e02c6 */
[----:B------:R0:W3:Y:S02]  /*43b0*/  @!P0 LDG.E.U16 R21, desc[UR14][R200.64] ;  /* 0x0000000ec8158981 */ /* 0x0000e4000c1e1500 */
[----:B0-----:R-:W-:Y:S01]  /*43c0*/  LOP3.LUT R201, R2, 0x30, RZ, 0x3c, !PT ;  /* 0x0000003002c97812 */ /* 0x001fe200078e3cff */
[----:B------:R-:W-:-:S04]  /*43d0*/  IMAD.MOV.U32 R200, RZ, RZ, R203 ;  /* 0x000000ffffc87224 */ /* 0x000fc800078e00cb */
[----:B-----5:R0:W-:Y:S02]  /*43e0*/  STS.U16 [R201+UR12+0x980], R9 ;  /* 0x00098009c9007988 */ /* 0x0201e4000800040c */
[----:B0-----:R-:W-:Y:S01]  /*43f0*/  IMAD.MOV.U32 R201, RZ, RZ, R202 ;  /* 0x000000ffffc97224 */ /* 0x001fe200078e00ca */
[----:B------:R-:W-:Y:S01]  /*4400*/  PRMT R9, RZ, 0x7610, R9 ;  /* 0x00007610ff097816 */ /* 0x000fe20000000009 */
[----:B------:R-:W-:-:S05]  /*4410*/  IMAD.WIDE R202, R236, 0x2, R200 ;  /* 0x00000002ecca7825 */ /* 0x000fca00078e02c8 */
[----:B------:R0:W5:Y:S01]  /*4420*/  @!P0 LDG.E.U16 R9, desc[UR14][R202.64] ;  /* 0x0000000eca098981 */ /* 0x000162000c1e1500 */
[----:B------:R-:W-:Y:S02]  /*4430*/  PRMT R20, RZ, 0x7610, R20 ;  /* 0x00007610ff147816 */ /* 0x000fe40000000014 */
[----:B0-----:R-:W-:Y:S01]  /*4440*/  LOP3.LUT R203, R2, 0x30, RZ, 0x3c, !PT ;  /* 0x0000003002cb7812 */ /* 0x001fe200078e3cff */
[----:B------:R-:W-:-:S04]  /*4450*/  IMAD.MOV.U32 R202, RZ, RZ, R207 ;  /* 0x000000ffffca7224 */ /* 0x000fc800078e00cf */
[----:B------:R0:W-:Y:S01]  /*4460*/  STS.U16 [R203+UR12+0xd80], R204 ;  /* 0x000d80cccb007988 */ /* 0x0001e2000800040c */
[----:B------:R-:W-:Y:S01]  /*4470*/  LOP3.LUT R207, R2, 0x40, RZ, 0x3c, !PT ;  /* 0x0000004002cf7812 */ /* 0x000fe200078e3cff */
[----:B0-----:R-:W-:Y:S02]  /*4480*/  IMAD.MOV.U32 R203, RZ, RZ, R205 ;  /* 0x000000ffffcb7224 */ /* 0x001fe400078e00cd */
[----:B------:R-:W-:Y:S02]  /*4490*/  IMAD.WIDE R204, R236, 0x2, R202 ;  /* 0x00000002eccc7825 */ /* 0x000fe400078e02ca */
[----:B------:R0:W-:Y:S04]  /*44a0*/  STS.U16 [R207+UR12+0x200], R206 ;  /* 0x000200cecf007988 */ /* 0x0001e8000800040c */
[----:B------:R1:W5:Y:S01]  /*44b0*/  @!P0 LDG.E.U16 R20, desc[UR14][R204.64] ;  /* 0x0000000ecc148981 */ /* 0x000362000c1e1500 */
[----:B------:R-:W-:Y:S01]  /*44c0*/  PRMT R233, RZ, 0x7610, R233 ;  /* 0x00007610ffe97816 */ /* 0x000fe200000000e9 */
[----:B-1----:R-:W-:-:S02]  /*44d0*/  IMAD.MOV.U32 R204, RZ, RZ, R211 ;  /* 0x000000ffffcc7224 */ /* 0x002fc400078e00d3 */
[----:B------:R-:W-:Y:S02]  /*44e0*/  IMAD.MOV.U32 R205, RZ, RZ, R209 ;  /* 0x000000ffffcd7224 */ /* 0x000fe400078e00d1 */
[----:B0-----:R-:W-:Y:S01]  /*44f0*/  IMAD.WIDE R206, R236, 0x2, R204 ;  /* 0x00000002ecce7825 */ /* 0x001fe200078e02cc */
[----:B------:R-:W-:-:S04]  /*4500*/  LOP3.LUT R209, R2, 0x40, RZ, 0x3c, !PT ;  /* 0x0000004002d17812 */ /* 0x000fc800078e3cff */
[----:B------:R0:W5:Y:S01]  /*4510*/  @!P0 LDG.E.U16 R233, desc[UR14][R206.64] ;  /* 0x0000000ecee98981 */ /* 0x000162000c1e1500 */
[----:B------:R-:W-:-:S03]  /*4520*/  PRMT R234, RZ, 0x7610, R234 ;  /* 0x00007610ffea7816 */ /* 0x000fc600000000ea */
[----:B------:R1:W-:Y:S01]  /*4530*/  STS.U16 [R209+UR12+0x600], R208 ;  /* 0x000600d0d1007988 */ /* 0x0003e2000800040c */
[----:B0-----:R-:W-:Y:S02]  /*4540*/  IMAD.MOV.U32 R206, RZ, RZ, R215 ;  /* 0x000000ffffce7224 */ /* 0x001fe400078e00d7 */
[----:B------:R-:W-:Y:S02]  /*4550*/  IMAD.MOV.U32 R207, RZ, RZ, R213 ;  /* 0x000000ffffcf7224 */ /* 0x000fe400078e00d5 */
[----:B-1----:R-:W-:Y:S01]  /*4560*/  IMAD.WIDE R208, R236, 0x2, R206 ;  /* 0x00000002ecd07825 */ /* 0x002fe200078e02ce */
[----:B------:R-:W-:-:S04]  /*4570*/  LOP3.LUT R213, R2, 0x40, RZ, 0x3c, !PT ;  /* 0x0000004002d57812 */ /* 0x000fc800078e3cff */
[----:B------:R0:W5:Y:S01]  /*4580*/  @!P0 LDG.E.U16 R234, desc[UR14][R208.64] ;  /* 0x0000000ed0ea8981 */ /* 0x000162000c1e1500 */
[----:B------:R-:W-:-:S03]  /*4590*/  PRMT R235, RZ, 0x7610, R235 ;  /* 0x00007610ffeb7816 */ /* 0x000fc600000000eb */
[----:B------:R1:W-:Y:S01]  /*45a0*/  STS.U16 [R213+UR12+0xa00], R210 ;  /* 0x000a00d2d5007988 */ /* 0x0003e2000800040c */
[----:B0-----:R-:W-:Y:S02]  /*45b0*/  IMAD.MOV.U32 R208, RZ, RZ, R219 ;  /* 0x000000ffffd07224 */ /* 0x001fe400078e00db */
[----:B------:R-:W-:Y:S02]  /*45c0*/  IMAD.MOV.U32 R209, RZ, RZ, R217 ;  /* 0x000000ffffd17224 */ /* 0x000fe400078e00d9 */
[----:B-1----:R-:W-:Y:S01]  /*45d0*/  IMAD.WIDE R210, R236, 0x2, R208 ;  /* 0x00000002ecd27825 */ /* 0x002fe200078e02d0 */
[----:B------:R0:W-:Y:S04]  /*45e0*/  STS.U16 [R213+UR12+0xe00], R212 ;  /* 0x000e00d4d5007988 */ /* 0x0001e8000800040c */
[----:B------:R1:W5:Y:S01]  /*45f0*/  @!P0 LDG.E.U16 R235, desc[UR14][R210.64] ;  /* 0x0000000ed2eb8981 */ /* 0x000362000c1e1500 */
[----:B------:R-:W-:Y:S01]  /*4600*/  PRMT R237, RZ, 0x7610, R237 ;  /* 0x00007610ffed7816 */ /* 0x000fe200000000ed */
[----:B-1----:R-:W-:-:S02]  /*4610*/  IMAD.MOV.U32 R210, RZ, RZ, R223 ;  /* 0x000000ffffd27224 */ /* 0x002fc400078e00df */
[----:B------:R-:W-:Y:S02]  /*4620*/  IMAD.MOV.U32 R211, RZ, RZ, R221 ;  /* 0x000000ffffd37224 */ /* 0x000fe400078e00dd */
[----:B0-----:R-:W-:Y:S01]  /*4630*/  IMAD.WIDE R212, R236, 0x2, R210 ;  /* 0x00000002ecd47825 */ /* 0x001fe200078e02d2 */
[----:B------:R-:W-:-:S04]  /*4640*/  LOP3.LUT R221, R2, 0x50, RZ, 0x3c, !PT ;  /* 0x0000005002dd7812 */ /* 0x000fc800078e3cff */
[----:B------:R0:W5:Y:S04]  /*4650*/  @!P0 LDG.E.U16 R237, desc[UR14][R212.64] ;  /* 0x0000000ed4ed8981 */ /* 0x000168000c1e1500 */
[----:B------:R1:W-:Y:S01]  /*4660*/  STS.U16 [R221+UR12+0x280], R214 ;  /* 0x000280d6dd007988 */ /* 0x0003e2000800040c */
[----:B0-----:R-:W-:Y:S02]  /*4670*/  IMAD.MOV.U32 R212, RZ, RZ, R239 ;  /* 0x000000ffffd47224 */ /* 0x001fe400078e00ef */
[--C-:B------:R-:W-:Y:S01]  /*4680*/  IMAD.MOV.U32 R213, RZ, RZ, R238.reuse ;  /* 0x000000ffffd57224 */ /* 0x100fe200078e00ee */
[----:B------:R-:W-:Y:S01]  /*4690*/  PRMT R238, RZ, 0x7610, R238 ;  /* 0x00007610ffee7816 */ /* 0x000fe200000000ee */
[----:B-1----:R-:W-:Y:S01]  /*46a0*/  IMAD.WIDE R214, R236, 0x2, R212 ;  /* 0x00000002ecd67825 */ /* 0x002fe200078e02d4 */
[----:B------:R0:W-:Y:S04]  /*46b0*/  STS.U16 [R221+UR12+0x680], R216 ;  /* 0x000680d8dd007988 */ /* 0x0001e8000800040c */
[----:B------:R1:W5:Y:S01]  /*46c0*/  @!P0 LDG.E.U16 R238, desc[UR14][R214.64] ;  /* 0x0000000ed6ee8981 */ /* 0x000362000c1e1500 */
[----:B------:R-:W-:Y:S01]  /*46d0*/  PRMT R239, RZ, 0x7610, R239 ;  /* 0x00007610ffef7816 */ /* 0x000fe200000000ef */
[----:B-1----:R-:W-:-:S02]  /*46e0*/  IMAD.MOV.U32 R214, RZ, RZ, R241 ;  /* 0x000000ffffd67224 */ /* 0x002fc400078e00f1 */
[----:B------:R-:W-:Y:S02]  /*46f0*/  IMAD.MOV.U32 R215, RZ, RZ, R240 ;  /* 0x000000ffffd77224 */ /* 0x000fe400078e00f0 */
[----:B0-----:R-:W-:Y:S01]  /*4700*/  IMAD.WIDE R216, R236, 0x2, R214 ;  /* 0x00000002ecd87825 */ /* 0x001fe200078e02d6 */
[----:B------:R0:W-:Y:S04]  /*4710*/  STS.U16 [R221+UR12+0xa80], R218 ;  /* 0x000a80dadd007988 */ /* 0x0001e8000800040c */
[----:B------:R1:W5:Y:S01]  /*4720*/  @!P0 LDG.E.U16 R239, desc[UR14][R216.64] ;  /* 0x0000000ed8ef8981 */ /* 0x000362000c1e1500 */
[----:B------:R-:W-:Y:S01]  /*4730*/  PRMT R240, RZ, 0x7610, R240 ;  /* 0x00007610fff07816 */ /* 0x000fe200000000f0 */
[----:B-1----:R-:W-:Y:S02]  /*4740*/  IMAD.MOV.U32 R216, RZ, RZ, R244 ;  /* 0x000000ffffd87224 */ /* 0x002fe400078e00f4 */
[----:B------:R-:W-:-:S02]  /*4750*/  IMAD.MOV.U32 R217, RZ, RZ, R243 ;  /* 0x000000ffffd97224 */ /* 0x000fc400078e00f3 */
[C---:B0-----:R-:W-:Y:S01]  /*4760*/  IMAD.WIDE R218, R236.reuse, 0x2, R216 ;  /* 0x00000002ecda7825 */ /* 0x041fe200078e02d8 */
[----:B------:R0:W-:Y:S04]  /*4770*/  STS.U16 [R221+UR12+0xe80], R220 ;  /* 0x000e80dcdd007988 */ /* 0x0001e8000800040c */
[----:B------:R1:W5:Y:S01]  /*4780*/  @!P0 LDG.E.U16 R240, desc[UR14][R218.64] ;  /* 0x0000000edaf08981 */ /* 0x000362000c1e1500 */
[----:B------:R-:W-:Y:S01]  /*4790*/  PRMT R241, RZ, 0x7610, R241 ;  /* 0x00007610fff17816 */ /* 0x000fe200000000f1 */
[----:B-1----:R-:W-:Y:S02]  /*47a0*/  IMAD.MOV.U32 R218, RZ, RZ, R246 ;  /* 0x000000ffffda7224 */ /* 0x002fe400078e00f6 */
        /* <DEDUP_REMOVED lines=8> */
[----:B-1----:R-:W-:-:S05]  /*4830*/  IMAD.WIDE R222, R236, 0x2, R220 ;  /* 0x00000002ecde7825 */ /* 0x002fca00078e02dc */
[----:B------:R-:W5:Y:S04]  /*4840*/  @!P0 LDG.E.U16 R243, desc[UR14][R222.64] ;  /* 0x0000000edef38981 */ /* 0x000f68000c1e1500 */
[----:B------:R-:W-:Y:S04]  /*4850*/  STS.U16 [R244+UR12+0x700], R8 ;  /* 0x00070008f4007988 */ /* 0x000fe8000800040c */
[----:B------:R0:W-:Y:S04]  /*4860*/  STS.U16 [R244+UR12+0xb00], R5 ;  /* 0x000b0005f4007988 */ /* 0x0001e8000800040c */
[----:B------:R-:W-:Y:S04]  /*4870*/  STS.U16 [R244+UR12+0xf00], R232 ;  /* 0x000f00e8f4007988 */ /* 0x000fe8000800040c */
[----:B------:R-:W-:Y:S01]  /*4880*/  STS.U16 [R252+UR12+0x380], R231 ;  /* 0x000380e7fc007988 */ /* 0x000fe2000800040c */
[----:B------:R-:W-:Y:S01]  /*4890*/  UMOV UR4, UR13 ;  /* 0x0000000d00047c82 */ /* 0x000fe20008000000 */
[----:B------:R-:W-:Y:S01]  /*48a0*/  UMOV UR5, 0x40000040 ;  /* 0x4000004000057882 */ /* 0x000fe20000000000 */
[----:B------:R-:W-:Y:S01]  /*48b0*/  UMOV UR18, UR6 ;  /* 0x0000000600127c82 */ /* 0x000fe20008000000 */
[----:B------:R-:W-:Y:S01]  /*48c0*/  STS.U16 [R252+UR12+0x780], R230 ;  /* 0x000780e6fc007988 */ /* 0x000fe2000800040c */
[----:B------:R-:W-:Y:S01]  /*48d0*/  UMOV UR19, UR7 ;  /* 0x0000000700137c82 */ /* 0x000fe20008000000 */
[----:B------:R-:W-:Y:S01]  /*48e0*/  UMOV UR22, UR10 ;  /* 0x0000000a00167c82 */ /* 0x000fe20008000000 */
[----:B------:R-:W-:Y:S01]  /*48f0*/  UMOV UR23, UR11 ;  /* 0x0000000b00177c82 */ /* 0x000fe20008000000 */
[----:B------:R-:W-:Y:S01]  /*4900*/  STS.U16 [R252+UR12+0xb80], R229 ;  /* 0x000b80e5fc007988 */ /* 0x000fe2000800040c */
[----:B0-----:R-:W0:Y:S03]  /*4910*/  LDC R5, c[0x0][0x238] ;  /* 0x00008e00ff057b82 */ /* 0x001e260000000800 */
[----:B------:R-:W-:Y:S04]  /*4920*/  STS.U16 [R252+UR12+0xf80], R228 ;  /* 0x000f80e4fc007988 */ /* 0x000fe8000800040c */
[----:B------:R-:W-:Y:S04]  /*4930*/  STS.U16 [R3+UR12+0x2000], R227 ;  /* 0x002000e303007988 */ /* 0x000fe8000800040c */
[----:B------:R-:W-:Y:S04]  /*4940*/  STS.U16 [R3+UR12+0x2200], R226 ;  /* 0x002200e203007988 */ /* 0x000fe8000800040c */
[----:B------:R-:W-:Y:S04]  /*4950*/  STS.U16 [R3+UR12+0x2400], R225 ;  /* 0x002400e103007988 */ /* 0x000fe8000800040c */
[----:B--2---:R-:W-:Y:S04]  /*4960*/  STS.U16 [R3+UR12+0x2600], R224 ;  /* 0x002600e003007988 */ /* 0x004fe8000800040c */
[----:B----4-:R-:W-:Y:S04]  /*4970*/  STS.U16 [R3+UR12+0x2800], R155 ;  /* 0x0028009b03007988 */ /* 0x010fe8000800040c */
[----:B------:R-:W-:Y:S04]  /*4980*/  STS.U16 [R3+UR12+0x2a00], R154 ;  /* 0x002a009a03007988 */ /* 0x000fe8000800040c */
[----:B---3--:R-:W-:Y:S04]  /*4990*/  STS.U16 [R3+UR12+0x2c00], R153 ;  /* 0x002c009903007988 */ /* 0x008fe8000800040c */
[----:B------:R-:W-:Y:S04]  /*49a0*/  STS.U16 [R3+UR12+0x2e00], R152 ;  /* 0x002e009803007988 */ /* 0x000fe8000800040c */
[----:B------:R-:W-:Y:S04]  /*49b0*/  STS.U16 [R3+UR12+0x3000], R23 ;  /* 0x0030001703007988 */ /* 0x000fe8000800040c */
[----:B------:R-:W-:Y:S04]  /*49c0*/  STS.U16 [R3+UR12+0x3200], R22 ;  /* 0x0032001603007988 */ /* 0x000fe8000800040c */
[----:B------:R-:W-:Y:S04]  /*49d0*/  STS.U16 [R3+UR12+0x3400], R21 ;  /* 0x0034001503007988 */ /* 0x000fe8000800040c */
[----:B-----5:R-:W-:Y:S04]  /*49e0*/  STS.U16 [R3+UR12+0x3600], R20 ;  /* 0x0036001403007988 */ /* 0x020fe8000800040c */
[----:B------:R-:W-:Y:S04]  /*49f0*/  STS.U16 [R3+UR12+0x3800], R234 ;  /* 0x003800ea03007988 */ /* 0x000fe8000800040c */
        /* <DEDUP_REMOVED lines=13> */
[----:B------:R1:W-:Y:S04]  /*4ad0*/  STS.U16 [R249+UR12+0x3500], R9 ;  /* 0x00350009f9007988 */ /* 0x0003e8000800040c */
[----:B------:R-:W-:Y:S04]  /*4ae0*/  STS.U16 [R249+UR12+0x3700], R233 ;  /* 0x003700e9f9007988 */ /* 0x000fe8000800040c */
[----:B------:R-:W-:Y:S04]  /*4af0*/  STS.U16 [R249+UR12+0x3900], R235 ;  /* 0x003900ebf9007988 */ /* 0x000fe8000800040c */
[----:B------:R-:W-:Y:S04]  /*4b00*/  STS.U16 [R249+UR12+0x3b00], R238 ;  /* 0x003b00eef9007988 */ /* 0x000fe8000800040c */
[----:B------:R-:W-:Y:S04]  /*4b10*/  STS.U16 [R249+UR12+0x3d00], R240 ;  /* 0x003d00f0f9007988 */ /* 0x000fe8000800040c */
[----:B------:R2:W-:Y:S01]  /*4b20*/  STS.U16 [R249+UR12+0x3f00], R243 ;  /* 0x003f00f3f9007988 */ /* 0x0005e2000800040c */
[----:B------:R3:W-:Y:S06]  /*4b30*/  MEMBAR.ALL.CTA ;  /* 0x0000000000007992 */ /* 0x0007ec0000008000 */
[----:B---3--:R-:W3:Y:S02]  /*4b40*/  FENCE.VIEW.ASYNC.S ;  /* 0x00000000000073c6 */ /* 0x008ee40000000000 */
[----:B---3--:R-:W-:Y:S06]  /*4b50*/  BAR.SYNC.DEFER_BLOCKING 0x0 ;  /* 0x0000000000007b1d */ /* 0x008fec0000010000 */
[----:B------:R-:W-:-:S06]  /*4b60*/  WARPGROUP.ARRIVE ;  /* 0x00000000000079c5 */ /* 0x000fcc0000000000 */
[----:B------:R-:W-:-:S12]  /*4b70*/  HGMMA.64x128x16.F32 R88, gdesc[UR4].tnspA, R88 ;  /* 0x21e00000045879f0 */ /* 0x000fd80008700858 */
[----:B------:R-:W-:-:S12]  /*4b80*/  HGMMA.64x128x16.F32 R88, gdesc[UR8].tnspA, R88 ;  /* 0x21e00000085879f0 */ /* 0x000fd80008700858 */
[----:B------:R-:W-:Y:S01]  /*4b90*/  HGMMA.64x128x16.F32 R24, gdesc[UR16].tnspA, R24 ;  /* 0x21e00000101879f0 */ /* 0x000fe20008700818 */
[----:B-1----:R-:W-:-:S04]  /*4ba0*/  IMAD.WIDE R8, R242, 0x2, R194 ;  /* 0x00000002f2087825 */ /* 0x002fc800078e02c2 */
[----:B------:R-:W-:Y:S02]  /*4bb0*/  IMAD.MOV.U32 R195, RZ, RZ, R8 ;  /* 0x000000ffffc37224 */ /* 0x000fe400078e0008 */
[----:B------:R-:W-:Y:S02]  /*4bc0*/  IMAD.MOV.U32 R194, RZ, RZ, R9 ;  /* 0x000000ffffc27224 */ /* 0x000fe400078e0009 */
[----:B------:R-:W-:-:S04]  /*4bd0*/  IMAD.WIDE R8, R242, 0x2, R188 ;  /* 0x00000002f2087825 */ /* 0x000fc800078e02bc */
[----:B------:R-:W-:Y:S02]  /*4be0*/  IMAD.MOV.U32 R189, RZ, RZ, R8 ;  /* 0x000000ffffbd7224 */ /* 0x000fe400078e0008 */
[----:B------:R-:W-:Y:S02]  /*4bf0*/  IMAD.MOV.U32 R188, RZ, RZ, R9 ;  /* 0x000000ffffbc7224 */ /* 0x000fe400078e0009 */
[----:B------:R-:W-:Y:S01]  /*4c00*/  IMAD.WIDE R8, R242, 0x2, R182 ;  /* 0x00000002f2087825 */ /* 0x000fe200078e02b6 */
[----:B------:R-:W-:Y:S03]  /*4c10*/  HGMMA.64x128x16.F32 R24, gdesc[UR20].tnspA, R24, gsb0 ;  /* 0x21e00000141879f0 */ /* 0x000fe60008000818 */
[----:B------:R-:W-:Y:S02]  /*4c20*/  IMAD.MOV.U32 R183, RZ, RZ, R8 ;  /* 0x000000ffffb77224 */ /* 0x000fe400078e0008 */
[----:B------:R-:W-:-:S02]  /*4c30*/  IMAD.MOV.U32 R182, RZ, RZ, R9 ;  /* 0x000000ffffb67224 */ /* 0x000fc400078e0009 */
[----:B------:R-:W-:Y:S02]  /*4c40*/  VIADD R6, R6, 0xffffffff ;  /* 0xffffffff06067836 */ /* 0x000fe40000000000 */
[----:B------:R-:W-:-:S04]  /*4c50*/  IMAD.WIDE R10, R242, 0x2, R190 ;  /* 0x00000002f20a7825 */ /* 0x000fc800078e02be */
[----:B------:R-:W-:Y:S01]  /*4c60*/  IMAD.WIDE R8, R242, 0x2, R178 ;  /* 0x00000002f2087825 */ /* 0x000fe200078e02b2 */
[----:B------:R-:W-:-:S03]  /*4c70*/  ISETP.NE.U32.AND P0, PT, R6, RZ, PT ;  /* 0x000000ff0600720c */ /* 0x000fc60003f05070 */
[----:B------:R-:W-:Y:S02]  /*4c80*/  IMAD.MOV.U32 R191, RZ, RZ, R10 ;  /* 0x000000ffffbf7224 */ /* 0x000fe400078e000a */
[----:B------:R-:W-:Y:S02]  /*4c90*/  IMAD.MOV.U32 R190, RZ, RZ, R11 ;  /* 0x000000ffffbe7224 */ /* 0x000fe400078e000b */
[----:B------:R-:W-:Y:S02]  /*4ca0*/  IMAD.MOV.U32 R179, RZ, RZ, R8 ;  /* 0x000000ffffb37224 */ /* 0x000fe400078e0008 */
[----:B------:R-:W-:Y:S02]  /*4cb0*/  IMAD.MOV.U32 R178, RZ, RZ, R9 ;  /* 0x000000ffffb27224 */ /* 0x000fe400078e0009 */
[----:B------:R-:W-:-:S04]  /*4cc0*/  IMAD.WIDE R12, R242, 0x2, R192 ;  /* 0x00000002f20c7825 */ /* 0x000fc800078e02c0 */
[----:B------:R-:W-:-:S04]  /*4cd0*/  IMAD.WIDE R10, R242, 0x2, R186 ;  /* 0x00000002f20a7825 */ /* 0x000fc800078e02ba */
[----:B------:R-:W-:-:S04]  /*4ce0*/  IMAD.WIDE R8, R242, 0x2, R172 ;  /* 0x00000002f2087825 */ /* 0x000fc800078e02ac */
[----:B------:R-:W-:-:S04]  /*4cf0*/  IMAD.WIDE R216, R242, 0x2, R216 ;  /* 0x00000002f2d87825 */ /* 0x000fc800078e02d8 */
[----:B------:R-:W-:Y:S02]  /*4d00*/  IMAD.MOV.U32 R193, RZ, RZ, R12 ;  /* 0x000000ffffc17224 */ /* 0x000fe400078e000c */
[----:B------:R-:W-:Y:S02]  /*4d10*/  IMAD.MOV.U32 R192, RZ, RZ, R13 ;  /* 0x000000ffffc07224 */ /* 0x000fe400078e000d */
[----:B------:R-:W-:Y:S02]  /*4d20*/  IMAD.MOV.U32 R187, RZ, RZ, R10 ;  /* 0x000000ffffbb7224 */ /* 0x000fe400078e000a */
[----:B------:R-:W-:Y:S02]  /*4d30*/  IMAD.MOV.U32 R186, RZ, RZ, R11 ;  /* 0x000000ffffba7224 */ /* 0x000fe400078e000b */
[----:B------:R-:W-:Y:S02]  /*4d40*/  IMAD.MOV.U32 R173, RZ, RZ, R8 ;  /* 0x000000ffffad7224 */ /* 0x000fe400078e0008 */
[----:B------:R-:W-:-:S02]  /*4d50*/  IMAD.MOV.U32 R172, RZ, RZ, R9 ;  /* 0x000000ffffac7224 */ /* 0x000fc400078e0009 */
[----:B------:R-:W-:-:S04]  /*4d60*/  IMAD.WIDE R212, R242, 0x2, R212 ;  /* 0x00000002f2d47825 */ /* 0x000fc800078e02d4 */
        /* <DEDUP_REMOVED lines=8> */
[----:B--2---:R-:W-:Y:S02]  /*4df0*/  IMAD.MOV.U32 R243, RZ, RZ, R217 ;  /* 0x000000fffff37224 */ /* 0x004fe400078e00d9 */
[----:B------:R-:W-:-:S04]  /*4e00*/  IMAD.WIDE R200, R242, 0x2, R200 ;  /* 0x00000002f2c87825 */ /* 0x000fc800078e02c8 */
[----:B------:R-:W-:-:S04]  /*4e10*/  IMAD.WIDE R218, R242, 0x2, R218 ;  /* 0x00000002f2da7825 */ /* 0x000fc800078e02da */
[----:B------:R-:W-:-:S04]  /*4e20*/  IMAD.WIDE R214, R242, 0x2, R214 ;  /* 0x00000002f2d67825 */ /* 0x000fc800078e02d6 */
[----:B------:R-:W-:-:S04]  /*4e30*/  IMAD.WIDE R210, R242, 0x2, R210 ;  /* 0x00000002f2d27825 */ /* 0x000fc800078e02d2 */
[----:B------:R-:W-:Y:S02]  /*4e40*/  IMAD.MOV.U32 R238, RZ, RZ, R213 ;  /* 0x000000ffffee7224 */ /* 0x000fe400078e00d5 */
[----:B------:R-:W-:Y:S02]  /*4e50*/  IMAD.MOV.U32 R217, RZ, RZ, R209 ;  /* 0x000000ffffd97224 */ /* 0x000fe400078e00d1 */
        /* <DEDUP_REMOVED lines=8> */
[----:B------:R-:W-:Y:S02]  /*4ee0*/  IMAD.MOV.U32 R213, RZ, RZ, R207 ;  /* 0x000000ffffd57224 */ /* 0x000fe400078e00cf */
[----:B------:R-:W-:Y:S02]  /*4ef0*/  IMAD.MOV.U32 R209, RZ, RZ, R205 ;  /* 0x000000ffffd17224 */ /* 0x000fe400078e00cd */
[----:B------:R-:W-:Y:S01]  /*4f00*/  IMAD.WIDE R12, R242, 0x2, R176 ;  /* 0x00000002f20c7825 */ /* 0x000fe200078e02b0 */
[----:B------:R-:W-:-:S03]  /*4f10*/  WARPGROUP.DEPBAR.LE gsb0, 0x0 ;  /* 0x00008000000079c5 */ /* 0x000fc60000010000 */
[----:B------:R-:W-:-:S04]  /*4f20*/  IMAD.WIDE R10, R242, 0x2, R174 ;  /* 0x00000002f20a7825 */ /* 0x000fc800078e02ae */
[----:B0-----:R-:W-:Y:S02]  /*4f30*/  IMAD.SHL.U32 R5, R5, 0x20, RZ ;  /* 0x0000002005057824 */ /* 0x001fe400078e00ff */
        /* <DEDUP_REMOVED lines=26> */
[----:B------:R-:W-:-:S04]  /*50e0*/  IMAD.WIDE R158, R242, 0x2, R158 ;  /* 0x00000002f29e7825 */ /* 0x000fc800078e029e */
[----:B------:R-:W-:-:S04]  /*50f0*/  IMAD.WIDE R160, R242, 0x2, R160 ;  /* 0x00000002f2a07825 */ /* 0x000fc800078e02a0 */
[----:B------:R-:W-:-:S04]  /*5100*/  IMAD.WIDE R164, R242, 0x2, R164 ;  /* 0x00000002f2a47825 */ /* 0x000fc800078e02a4 */
[----:B------:R-:W-:-:S04]  /*5110*/  IMAD.WIDE R166, R242, 0x2, R166 ;  /* 0x00000002f2a67825 */ /* 0x000fc800078e02a6 */
[----:B------:R-:W-:-:S04]  /*5120*/  IMAD.WIDE R170, R242, 0x2, R170 ;  /* 0x00000002f2aa7825 */ /* 0x000fc800078e02aa */
[----:B------:R-:W-:-:S04]  /*5130*/  IMAD.WIDE R162, R5, 0x2, R162 ;  /* 0x0000000205a27825 */ /* 0x000fc800078e02a2 */
[----:B------:R-:W-:Y:S02]  /*5140*/  IMAD.MOV.U32 R169, RZ, RZ, R8 ;  /* 0x000000ffffa97224 */ /* 0x000fe400078e0008 */
[----:B------:R-:W-:Y:S02]  /*5150*/  IMAD.MOV.U32 R168, RZ, RZ, R9 ;  /* 0x000000ffffa87224 */ /* 0x000fe400078e0009 */
[----:B------:R-:W-:Y:S01]  /*5160*/  VIADD R4, R4, 0xffffffe0 ;  /* 0xffffffe004047836 */ /* 0x000fe20000000000 */
[----:B------:R-:W-:Y:S06]  /*5170*/  @P0 BRA `(.L_x_1) ;  /* 0xffffffdc00840947 */ /* 0x000fec000383ffff */
[----:B------:R-:W-:Y:S02]  /*5180*/  F2FP.F16.F32.PACK_AB R67, R67, R66 ;  /* 0x000000424343723e */ /* 0x000fe400000000ff */
[----:B------:R-:W-:Y:S02]  /*5190*/  F2FP.F16.F32.PACK_AB R66, R65, R64 ;  /* 0x000000404142723e */ /* 0x000fe400000000ff */
[----:B------:R-:W-:Y:S02]  /*51a0*/  F2FP.F16.F32.PACK_AB R64, R129, R128 ;  /* 0x000000808140723e */ /* 0x000fe400000000ff */
[----:B------:R-:W-:Y:S02]  /*51b0*/  F2FP.F16.F32.PACK_AB R128, R125, R124 ;  /* 0x0000007c7d80723e */ /* 0x000fe400000000ff */
[----:B------:R-:W-:Y:S02]  /*51c0*/  F2FP.F16.F32.PACK_AB R87, R87, R86 ;  /* 0x000000565757723e */ /* 0x000fe400000000ff */
[----:B------:R-:W-:-:S02]  /*51d0*/  F2FP.F16.F32.PACK_AB R83, R83, R82 ;  /* 0x000000525353723e */ /* 0x000fc400000000ff */
        /* <DEDUP_REMOVED lines=57> */
[----:B------:R-:W-:-:S07]  /*5570*/  F2FP.F16.F32.PACK_AB R24, R89, R88 ;  /* 0x000000585918723e */ /* 0x000fce00000000ff */
.L_x_0:
[----:B------:R-:W0:Y:S01]  /*5580*/  S2R R4, SR_TID.X ;  /* 0x0000000000047919 */ /* 0x000e220000002100 */
[----:B------:R-:W-:Y:S01]  /*5590*/  LEA R251, R251, UR12, 0x4 ;  /* 0x0000000cfbfb7c11 */ /* 0x000fe2000f8e20ff */
[----:B------:R-:W-:Y:S01]  /*55a0*/  ULDC.64 UR4, c[0x0][0x228] ;  /* 0x00008a0000047ab9 */ /* 0x000fe20000000a00 */
[----:B------:R-:W-:Y:S01]  /*55b0*/  VIADD R5, R0, 0x1 ;  /* 0x0000000100057836 */ /* 0x000fe20000000000 */
[----:B------:R-:W-:Y:S01]  /*55c0*/  BAR.SYNC.DEFER_BLOCKING 0x0 ;  /* 0x0000000000007b1d */ /* 0x000fe20000010000 */
[----:B------:R-:W-:-:S04]  /*55d0*/  ISETP.GE.AND P0, PT, R250, UR4, PT ;  /* 0x00000004fa007c0c */ /* 0x000fc8000bf06270 */
[C---:B------:R-:W-:Y:S01]  /*55e0*/  ISETP.LT.AND P5, PT, R0.reuse, UR5, !P0 ;  /* 0x0000000500007c0c */ /* 0x040fe2000c7a1270 */
[----:B------:R-:W-:Y:S01]  /*55f0*/  ULDC UR6, c[0x0][0x22c] ;  /* 0x00008b0000067ab9 */ /* 0x000fe20000000800 */
[----:B------:R-:W-:Y:S01]  /*5600*/  ULDC UR4, c[0x0][0x22c] ;  /* 0x00008b0000047ab9 */ /* 0x000fe20000000800 */
[----:B------:R-:W-:Y:S01]  /*5610*/  ISETP.LT.AND P4, PT, R5, UR6, !P0 ;  /* 0x0000000605007c0c */ /* 0x000fe2000c781270 */
[----:B------:R-:W-:Y:S01]  /*5620*/  VIADD R5, R0, 0x2 ;  /* 0x0000000200057836 */ /* 0x000fe20000000000 */
[----:B------:R-:W-:Y:S01]  /*5630*/  ULDC UR6, c[0x0][0x22c] ;  /* 0x00008b0000067ab9 */ /* 0x000fe20000000800 */
[----:B------:R-:W-:-:S03]  /*5640*/  ULDC UR5, c[0x0][0x22c] ;  /* 0x00008b0000057ab9 */ /* 0x000fc60000000800 */
[----:B------:R-:W-:Y:S01]  /*5650*/  ISETP.LT.AND P2, PT, R5, UR4, !P0 ;  /* 0x0000000405007c0c */ /* 0x000fe2000c741270 */
[----:B------:R-:W-:Y:S01]  /*5660*/  ULDC UR4, c[0x0][0x22c] ;  /* 0x00008b0000047ab9 */ /* 0x000fe20000000800 */
[C---:B0-----:R-:W-:Y:S02]  /*5670*/  IMAD.SHL.U32 R2, R4.reuse, 0x10, RZ ;  /* 0x0000001004027824 */ /* 0x041fe400078e00ff */
[----:B------:R-:W-:-:S03]  /*5680*/  IMAD.SHL.U32 R3, R4, 0x40, RZ ;  /* 0x0000004004037824 */ /* 0x000fc600078e00ff */
[----:B------:R-:W-:Y:S02]  /*5690*/  LOP3.LUT R2, R2, 0xf0, RZ, 0xc0, !PT ;  /* 0x000000f002027812 */ /* 0x000fe400078ec0ff */
[----:B------:R-:W-:-:S04]  /*56a0*/  LOP3.LUT R3, R3, 0x400, RZ, 0xc0, !PT ;  /* 0x0000040003037812 */ /* 0x000fc800078ec0ff */
[----:B------:R-:W-:Y:S01]  /*56b0*/  IADD3 R3, R3, UR12, R2 ;  /* 0x0000000c03037c10 */ /* 0x000fe2000fffe002 */
[----:B------:R-:W-:Y:S02]  /*56c0*/  IMAD.SHL.U32 R2, R4, 0x8, RZ ;  /* 0x0000000804027824 */ /* 0x000fe400078e00ff */
[----:B------:R-:W-:-:S03]  /*56d0*/  VIADD R4, R0, 0x3 ;  /* 0x0000000300047836 */ /* 0x000fc60000000000 */
[----:B------:R-:W-:Y:S02]  /*56e0*/  LOP3.LUT R2, R2, 0x300, RZ, 0xc0, !PT ;  /* 0x0000030002027812 */ /* 0x000fe400078ec0ff */
[----:B------:R-:W-:Y:S01]  /*56f0*/  ISETP.LT.AND P1, PT, R4, UR6, !P0 ;  /* 0x0000000604007c0c */ /* 0x000fe2000c721270 */
[----:B------:R-:W-:Y:S01]  /*5700*/  VIADD R4, R0, 0x4 ;  /* 0x0000000400047836 */ /* 0x000fe20000000000 */
[----:B------:R-:W-:Y:S01]  /*5710*/  ULDC.64 UR6, c[0x0][0x220] ;  /* 0x0000880000067ab9 */ /* 0x000fe20000000a00 */
[----:B------:R-:W-:-:S03]  /*5720*/  IMAD.IADD R88, R2, 0x1, R3 ;  /* 0x0000000102587824 */ /* 0x000fc600078e0203 */
[----:B------:R-:W-:Y:S01]  /*5730*/  ISETP.LT.AND P3, PT, R4, UR4, !P0 ;  /* 0x0000000404007c0c */ /* 0x000fe2000c761270 */
[----:B------:R-:W-:Y:S01]  /*5740*/  ULDC UR4, c[0x0][0x244] ;  /* 0x0000910000047ab9 */ /* 0x000fe20000000800 */
[----:B------:R-:W-:Y:S01]  /*5750*/  STSM.16.M88.4 [R88], R24 ;  /* 0x0000001858007844 */ /* 0x000fe20000000200 */
[----:B------:R-:W-:Y:S01]  /*5760*/  IMAD R3, R250, UR4, RZ ;  /* 0x00000004fa037c24 */ /* 0x000fe2000f8e02ff */
[----:B------:R-:W-:Y:S01]  /*5770*/  ULDC UR4, c[0x0][0x248] ;  /* 0x0000920000047ab9 */ /* 0x000fe20000000800 */
[----:B------:R-:W-:Y:S03]  /*5780*/  BAR.SYNC.DEFER_BLOCKING 0x0 ;  /* 0x0000000000007b1d */ /* 0x000fe60000010000 */
[----:B------:R-:W-:-:S04]  /*5790*/  LEA R2, P6, R3, UR6, 0x1 ;  /* 0x0000000603027c11 */ /* 0x000fc8000f8c08ff */
[----:B------:R-:W-:Y:S01]  /*57a0*/  LEA.HI.X.SX32 R3, R3, UR7, 0x1, P6 ;  /* 0x0000000703037c11 */ /* 0x000fe2000b0f0eff */
[----:B------:R-:W-:Y:S01]  /*57b0*/  ULDC UR6, c[0x0][0x248] ;  /* 0x0000920000067ab9 */ /* 0x000fe20000000800 */
[----:B------:R-:W-:Y:S01]  /*57c0*/  ULDC UR7, c[0x0][0x22c] ;  /* 0x00008b0000077ab9 */ /* 0x000fe20000000800 */
[----:B------:R-:W0:Y:S01]  /*57d0*/  LDS.128 R60, [R251] ;  /* 0x00000000fb3c7984 */ /* 0x000e220000000c00 */
[----:B------:R-:W-:Y:S06]  /*57e0*/  BAR.SYNC.DEFER_BLOCKING 0x0 ;  /* 0x0000000000007b1d */ /* 0x000fec0000010000 */
[----:B------:R-:W-:Y:S02]  /*57f0*/  STSM.16.M88.4 [R88], R28 ;  /* 0x0000001c58007844 */ /* 0x000fe40000000200 */
[----:B------:R-:W-:Y:S06]  /*5800*/  BAR.SYNC.DEFER_BLOCKING 0x0 ;  /* 0x0000000000007b1d */ /* 0x000fec0000010000 */
[----:B------:R-:W1:Y:S02]  /*5810*/  LDS.128 R56, [R251] ;  /* 0x00000000fb387984 */ /* 0x000e640000000c00 */
[----:B------:R-:W-:Y:S06]  /*5820*/  BAR.SYNC.DEFER_BLOCKING 0x0 ;  /* 0x0000000000007b1d */ /* 0x000fec0000010000 */
[----:B------:R-:W-:Y:S02]  /*5830*/  STSM.16.M88.4 [R88], R32 ;  /* 0x0000002058007844 */ /* 0x000fe40000000200 */
[----:B------:R-:W-:Y:S06]  /*5840*/  BAR.SYNC.DEFER_BLOCKING 0x0 ;  /* 0x0000000000007b1d */ /* 0x000fec0000010000 */
[----:B------:R-:W2:Y:S02]  /*5850*/  LDS.128 R52, [R251] ;  /* 0x00000000fb347984 */ /* 0x000ea40000000c00 */
[----:B------:R-:W-:Y:S06]  /*5860*/  BAR.SYNC.DEFER_BLOCKING 0x0 ;  /* 0x0000000000007b1d */ /* 0x000fec0000010000 */
[----:B------:R-:W-:Y:S02]  /*5870*/  STSM.16.M88.4 [R88], R36 ;  /* 0x0000002458007844 */ /* 0x000fe40000000200 */
[----:B------:R-:W-:Y:S06]  /*5880*/  BAR.SYNC.DEFER_BLOCKING 0x0 ;  /* 0x0000000000007b1d */ /* 0x000fec0000010000 */
[----:B------:R-:W3:Y:S02]  /*5890*/  LDS.128 R48, [R251] ;  /* 0x00000000fb307984 */ /* 0x000ee40000000c00 */
[----:B------:R-:W-:Y:S06]  /*58a0*/  BAR.SYNC.DEFER_BLOCKING 0x0 ;  /* 0x0000000000007b1d */ /* 0x000fec0000010000 */
[----:B------:R-:W-:Y:S02]  /*58b0*/  STSM.16.M88.4 [R88], R40 ;  /* 0x0000002858007844 */ /* 0x000fe40000000200 */
[----:B------:R-:W-:Y:S06]  /*58c0*/  BAR.SYNC.DEFER_BLOCKING 0x0 ;  /* 0x0000000000007b1d */ /* 0x000fec0000010000 */
[----:B------:R-:W4:Y:S02]  /*58d0*/  LDS.128 R16, [R251] ;  /* 0x00000000fb107984 */ /* 0x000f240000000c00 */
[----:B------:R-:W-:Y:S06]  /*58e0*/  BAR.SYNC.DEFER_BLOCKING 0x0 ;  /* 0x0000000000007b1d */ /* 0x000fec0000010000 */
[----:B------:R-:W-:Y:S02]  /*58f0*/  STSM.16.M88.4 [R88], R44 ;  /* 0x0000002c58007844 */ /* 0x000fe40000000200 */
[----:B------:R-:W-:Y:S06]  /*5900*/  BAR.SYNC.DEFER_BLOCKING 0x0 ;  /* 0x0000000000007b1d */ /* 0x000fec0000010000 */
[----:B------:R-:W5:Y:S02]  /*5910*/  LDS.128 R12, [R251] ;  /* 0x00000000fb0c7984 */ /* 0x000f640000000c00 */
        /* <DEDUP_REMOVED lines=17> */
[----:B------:R0:W-:Y:S02]  /*5a30*/  STSM.16.M88.4 [R88], R64 ;  /* 0x0000004058007844 */ /* 0x0001e40000000200 */
[----:B------:R-:W-:Y:S01]  /*5a40*/  BAR.SYNC.DEFER_BLOCKING 0x0 ;  /* 0x0000000000007b1d */ /* 0x000fe20000010000 */
[----:B0-----:R-:W-:-:S04]  /*5a50*/  IMAD R65, R0, UR4, RZ ;  /* 0x0000000400417c24 */ /* 0x001fc8000f8e02ff */
[C---:B------:R-:W-:Y:S01]  /*5a60*/  VIADD R67, R65.reuse, UR4 ;  /* 0x0000000441437c36 */ /* 0x040fe20008000000 */
[----:B------:R-:W-:-:S04]  /*5a70*/  LEA R64, P6, R65, R2, 0x1 ;  /* 0x0000000241407211 */ /* 0x000fc800078c08ff */
[----:B------:R-:W-:Y:S02]  /*5a80*/  LEA.HI.X.SX32 R65, R65, R3, 0x1, P6 ;  /* 0x0000000341417211 */ /* 0x000fe400030f0eff */
[----:B------:R-:W-:Y:S01]  /*5a90*/  LEA R66, P6, R67, R2, 0x1 ;  /* 0x0000000243427211 */ /* 0x000fe200078c08ff */
[----:B------:R-:W0:Y:S01]  /*5aa0*/  LDS.128 R28, [R251] ;  /* 0x00000000fb1c7984 */ /* 0x000e220000000c00 */
[----:B------:R-:W-:Y:S06]  /*5ab0*/  BAR.SYNC.DEFER_BLOCKING 0x0 ;  /* 0x0000000000007b1d */ /* 0x000fec0000010000 */
[----:B------:R1:W-:Y:S02]  /*5ac0*/  STSM.16.M88.4 [R88], R68 ;  /* 0x0000004458007844 */ /* 0x0003e40000000200 */
[----:B------:R-:W-:Y:S01]  /*5ad0*/  BAR.SYNC.DEFER_BLOCKING 0x0 ;  /* 0x0000000000007b1d */ /* 0x000fe20000010000 */
[----:B-1----:R-:W-:-:S02]  /*5ae0*/  VIADD R68, R0, 0x5 ;  /* 0x0000000500447836 */ /* 0x002fc40000000000 */
[C---:B------:R-:W-:Y:S01]  /*5af0*/  VIADD R70, R67.reuse, UR4 ;  /* 0x0000000443467c36 */ /* 0x040fe20008000000 */
[----:B------:R-:W-:Y:S01]  /*5b00*/  LEA.HI.X.SX32 R67, R67, R3, 0x1, P6 ;  /* 0x0000000343437211 */ /* 0x000fe200030f0eff */
[----:B------:R-:W-:Y:S01]  /*5b10*/  VIADD R71, R0, 0x6 ;  /* 0x0000000600477836 */ /* 0x000fe20000000000 */
[----:B------:R-:W-:Y:S02]  /*5b20*/  LDS.128 R32, [R251] ;  /* 0x00000000fb207984 */ /* 0x000fe40000000c00 */
[----:B------:R-:W-:Y:S06]  /*5b30*/  BAR.SYNC.DEFER_BLOCKING 0x0 ;  /* 0x0000000000007b1d */ /* 0x000fec0000010000 */
[----:B------:R1:W-:Y:S02]  /*5b40*/  STSM.16.M88.4 [R88], R72 ;  /* 0x0000004858007844 */ /* 0x0003e40000000200 */
[----:B------:R-:W-:Y:S01]  /*5b50*/  BAR.SYNC.DEFER_BLOCKING 0x0 ;  /* 0x0000000000007b1d */ /* 0x000fe20000010000 */
[----:B-1----:R-:W-:-:S05]  /*5b60*/  PRMT R72, R60, 0x7632, R72 ;  /* 0x000076323c487816 */ /* 0x002fca0000000048 */
[----:B------:R-:W-:Y:S02]  /*5b70*/  LDS.128 R36, [R251] ;  /* 0x00000000fb247984 */ /* 0x000fe40000000c00 */
[----:B------:R-:W-:Y:S06]  /*5b80*/  BAR.SYNC.DEFER_BLOCKING 0x0 ;  /* 0x0000000000007b1d */ /* 0x000fec0000010000 */
[----:B------:R-:W-:Y:S02]  /*5b90*/  STSM.16.M88.4 [R88], R76 ;  /* 0x0000004c58007844 */ /* 0x000fe40000000200 */
[----:B------:R-:W-:Y:S06]  /*5ba0*/  BAR.SYNC.DEFER_BLOCKING 0x0 ;  /* 0x0000000000007b1d */ /* 0x000fec0000010000 */
[----:B------:R-:W-:Y:S02]  /*5bb0*/  LDS.128 R40, [R251] ;  /* 0x00000000fb287984 */ /* 0x000fe40000000c00 */
[----:B------:R-:W-:Y:S06]  /*5bc0*/  BAR.SYNC.DEFER_BLOCKING 0x0 ;  /* 0x0000000000007b1d */ /* 0x000fec0000010000 */
[----:B------:R-:W-:Y:S02]  /*5bd0*/  STSM.16.M88.4 [R88], R80 ;  /* 0x0000005058007844 */ /* 0x000fe40000000200 */
[----:B------:R-:W-:Y:S06]  /*5be0*/  BAR.SYNC.DEFER_BLOCKING 0x0 ;  /* 0x0000000000007b1d */ /* 0x000fec0000010000 */
[----:B------:R-:W1:Y:S02]  /*5bf0*/  LDS.128 R44, [R251] ;  /* 0x00000000fb2c7984 */ /* 0x000e640000000c00 */
[----:B------:R-:W-:Y:S06]  /*5c00*/  BAR.SYNC.DEFER_BLOCKING 0x0 ;  /* 0x0000000000007b1d */ /* 0x000fec0000010000 */
[----:B------:R-:W-:Y:S02]  /*5c10*/  STSM.16.M88.4 [R88], R84 ;  /* 0x0000005458007844 */ /* 0x000fe40000000200 */
[----:B------:R-:W-:Y:S06]  /*5c20*/  BAR.SYNC.DEFER_BLOCKING 0x0 ;  /* 0x0000000000007b1d */ /* 0x000fec0000010000 */
[----:B------:R2:W-:Y:S01]  /*5c30*/  @P5 STG.E.U16 desc[UR14][R64.64], R60 ;  /* 0x0000003c40005986 */ /* 0x0005e2000c10150e */
[----:B------:R-:W-:Y:S01]  /*5c40*/  ISETP.LT.AND P5, PT, R68, UR5, !P0 ;  /* 0x0000000544007c0c */ /* 0x000fe2000c7a1270 */
[----:B------:R-:W-:Y:S01]  /*5c50*/  ULDC UR5, c[0x0][0x22c] ;  /* 0x00008b0000057ab9 */ /* 0x000fe20000000800 */
[C---:B------:R-:W-:Y:S01]  /*5c60*/  LEA R68, P6, R70.reuse, R2, 0x1 ;  /* 0x0000000246447211 */ /* 0x040fe200078c08ff */
[----:B------:R3:W-:Y:S01]  /*5c70*/  @P4 STG.E.U16 desc[UR14][R66.64], R72 ;  /* 0x0000004842004986 */ /* 0x0007e2000c10150e */
[----:B------:R-:W-:Y:S01]  /*5c80*/  ISETP.LT.AND P4, PT, R71, UR5, !P0 ;  /* 0x0000000547007c0c */ /* 0x000fe2000c781270 */
[----:B------:R-:W-:Y:S01]  /*5c90*/  ULDC UR5, c[0x0][0x22c] ;  /* 0x00008b0000057ab9 */ /* 0x000fe20000000800 */
[C---:B------:R-:W-:Y:S01]  /*5ca0*/  LEA.HI.X.SX32 R69, R70.reuse, R3, 0x1, P6 ;  /* 0x0000000346457211 */ /* 0x040fe200030f0eff */
[----:B------:R-:W-:Y:S01]  /*5cb0*/  VIADD R70, R70, UR4 ;  /* 0x0000000446467c36 */ /* 0x000fe20008000000 */
[----:B------:R-:W-:Y:S01]  /*5cc0*/  PRMT R71, R61, 0x7632, R71 ;  /* 0x000076323d477816 */ /* 0x000fe20000000047 */
[----:B------:R-:W1:Y:S01]  /*5cd0*/  LDS.128 R248, [R251] ;  /* 0x00000000fbf87984 */ /* 0x000e620000000c00 */
[----:B--2---:R-:W-:-:S02]  /*5ce0*/  VIADD R65, R0, 0x7 ;  /* 0x0000000700417836 */ /* 0x004fc40000000000 */
[CC--:B------:R-:W-:Y:S01]  /*5cf0*/  LEA R64, P6, R70.reuse, R2.reuse, 0x1 ;  /* 0x0000000246407211 */ /* 0x0c0fe200078c08ff */
[C---:B------:R-:W-:Y:S01]  /*5d00*/  VIADD R60, R70.reuse, UR4 ;  /* 0x00000004463c7c36 */ /* 0x040fe20008000000 */
[----:B------:R2:W-:Y:S01]  /*5d10*/  @P2 STG.E.U16 desc[UR14][R68.64], R61 ;  /* 0x0000003d44002986 */ /* 0x0005e2000c10150e */
[----:B------:R-:W-:Y:S01]  /*5d20*/  ISETP.LT.AND P2, PT, R65, UR5, !P0 ;  /* 0x0000000541007c0c */ /* 0x000fe2000c741270 */
[----:B------:R-:W-:Y:S01]  /*5d30*/  ULDC UR5, c[0x0][0x22c] ;  /* 0x00008b0000057ab9 */ /* 0x000fe20000000800 */
[----:B------:R-:W-:Y:S01]  /*5d40*/  LEA.HI.X.SX32 R65, R70, R3, 0x1, P6 ;  /* 0x0000000346417211 */ /* 0x000fe200030f0eff */
[----:B------:R-:W-:Y:S01]  /*5d50*/  VIADD R70, R0, 0x8 ;  /* 0x0000000800467836 */ /* 0x000fe20000000000 */
[----:B---3--:R-:W-:-:S03]  /*5d60*/  LEA R66, P6, R60, R2, 0x1 ;  /* 0x000000023c427211 */ /* 0x008fc600078c08ff */
[----:B------:R3:W-:Y:S01]  /*5d70*/  @P1 STG.E.U16 desc[UR14][R64.64], R71 ;  /* 0x0000004740001986 */ /* 0x0007e2000c10150e */
[CC--:B------:R-:W-:Y:S01]  /*5d80*/  LEA.HI.X.SX32 R67, R60.reuse, R3.reuse, 0x1, P6 ;  /* 0x000000033c437211 */ /* 0x0c0fe200030f0eff */
[----:B--2---:R-:W-:Y:S01]  /*5d90*/  VIADD R68, R60, UR4 ;  /* 0x000000043c447c36 */ /* 0x004fe20008000000 */
[----:B------:R-:W-:Y:S01]  /*5da0*/  ISETP.LT.AND P1, PT, R70, UR5, !P0 ;  /* 0x0000000546007c0c */ /* 0x000fe2000c721270 */
[----:B------:R-:W-:Y:S02]  /*5db0*/  VIADD R69, R0, 0x9 ;  /* 0x0000000900457836 */ /* 0x000fe40000000000 */
[----:B------:R2:W-:Y:S01]  /*5dc0*/  @P3 STG.E.U16 desc[UR14][R66.64], R62 ;  /* 0x0000003e42003986 */ /* 0x0005e2000c10150e */
[----:B------:R-:W-:Y:S01]  /*5dd0*/  ULDC UR5, c[0x0][0x22c] ;  /* 0x00008b0000057ab9 */ /* 0x000fe20000000800 */
[----:B------:R-:W-:Y:S02]  /*5de0*/  LEA R60, P6, R68, R2, 0x1 ;  /* 0x00000002443c7211 */ /* 0x000fe400078c08ff */
[----:B------:R-:W-:Y:S01]  /*5df0*/  ISETP.LT.AND P3, PT, R69, UR5, !P0 ;  /* 0x0000000545007c0c */ /* 0x000fe2000c761270 */
[----:B------:R-:W-:Y:S01]  /*5e00*/  VIADD R69, R0, 0xa ;  /* 0x0000000a00457836 */ /* 0x000fe20000000000 */
[C---:B------:R-:W-:Y:S01]  /*5e10*/  LEA.HI.X.SX32 R61, R68.reuse, R3, 0x1, P6 ;  /* 0x00000003443d7211 */ /* 0x040fe200030f0eff */
[----:B------:R-:W-:Y:S01]  /*5e20*/  VIADD R68, R68, UR4 ;  /* 0x0000000444447c36 */ /* 0x000fe20008000000 */
[----:B---3--:R-:W-:Y:S01]  /*5e30*/  PRMT R65, R62, 0x7632, R65 ;  /* 0x000076323e417816 */ /* 0x008fe20000000041 */
[----:B------:R-:W-:-:S02]  /*5e40*/  ULDC UR5, c[0x0][0x22c] ;  /* 0x00008b0000057ab9 */ /* 0x000fc40000000800 */
[C---:B--2---:R-:W-:Y:S02]  /*5e50*/  VIADD R62, R68.reuse, UR4 ;  /* 0x00000004443e7c36 */ /* 0x044fe40008000000 */
[----:B------:R2:W-:Y:S01]  /*5e60*/  @P5 STG.E.U16 desc[UR14][R60.64], R65 ;  /* 0x000000413c005986 */ /* 0x0005e2000c10150e */
[-C--:B------:R-:W-:Y:S01]  /*5e70*/  LEA R64, P5, R68, R2.reuse, 0x1 ;  /* 0x0000000244407211 */ /* 0x080fe200078a08ff */
[----:B------:R-:W-:Y:S01]  /*5e80*/  VIADD R67, R0, 0xb ;  /* 0x0000000b00437836 */ /* 0x000fe20000000000 */
[----:B------:R-:W-:Y:S02]  /*5e90*/  LEA R66, P6, R62, R2, 0x1 ;  /* 0x000000023e427211 */ /* 0x000fe400078c08ff */
[----:B--2---:R-:W-:Y:S01]  /*5ea0*/  LEA.HI.X.SX32 R65, R68, R3, 0x1, P5 ;  /* 0x0000000344417211 */ /* 0x004fe200028f0eff */
[----:B------:R-:W-:Y:S01]  /*5eb0*/  VIADD R61, R62, UR4 ;  /* 0x000000043e3d7c36 */ /* 0x000fe20008000000 */
[----:B------:R-:W-:Y:S01]  /*5ec0*/  ISETP.LT.AND P5, PT, R69, UR5, !P0 ;  /* 0x0000000545007c0c */ /* 0x000fe2000c7a1270 */
[----:B------:R-:W-:-:S02]  /*5ed0*/  ULDC UR5, c[0x0][0x22c] ;  /* 0x00008b0000057ab9 */ /* 0x000fc40000000800 */
[----:B------:R2:W-:Y:S01]  /*5ee0*/  @P4 STG.E.U16 desc[UR14][R64.64], R63 ;  /* 0x0000003f40004986 */ /* 0x0005e2000c10150e */
[----:B------:R-:W-:Y:S01]  /*5ef0*/  ISETP.LT.AND P4, PT, R67, UR5, !P0 ;  /* 0x0000000543007c0c */ /* 0x000fe2000c781270 */
[C---:B------:R-:W-:Y:S01]  /*5f00*/  VIADD R68, R61.reuse, UR4 ;  /* 0x000000043d447c36 */ /* 0x040fe20008000000 */
[-C--:B------:R-:W-:Y:S01]  /*5f10*/  LEA.HI.X.SX32 R67, R62, R3.reuse, 0x1, P6 ;  /* 0x000000033e437211 */ /* 0x080fe200030f0eff */
[----:B------:R-:W-:Y:S01]  /*5f20*/  VIADD R62, R0, 0xc ;  /* 0x0000000c003e7836 */ /* 0x000fe20000000000 */
[C---:B------:R-:W-:Y:S01]  /*5f30*/  LEA R60, P6, R61.reuse, R2, 0x1 ;  /* 0x000000023d3c7211 */ /* 0x040fe200078c08ff */
[----:B------:R-:W-:Y:S01]  /*5f40*/  ULDC UR5, c[0x0][0x22c] ;  /* 0x00008b0000057ab9 */ /* 0x000fe20000000800 */
[----:B------:R-:W-:Y:S02]  /*5f50*/  VIADD R69, R68, UR4 ;  /* 0x0000000444457c36 */ /* 0x000fe40008000000 */
[----:B------:R-:W-:Y:S02]  /*5f60*/  LEA.HI.X.SX32 R61, R61, R3, 0x1, P6 ;  /* 0x000000033d3d7211 */ /* 0x000fe400030f0eff */
[----:B--2---:R-:W-:Y:S01]  /*5f70*/  PRMT R65, R63, 0x7632, R65 ;  /* 0x000076323f417816 */ /* 0x004fe20000000041 */
[----:B------:R-:W-:-:S04]  /*5f80*/  VIADD R63, R0, 0xd ;  /* 0x0000000d003f7836 */ /* 0x000fc80000000000 */
[----:B------:R2:W-:Y:S01]  /*5f90*/  @P2 STG.E.U16 desc[UR14][R66.64], R65 ;  /* 0x0000004142002986 */ /* 0x0005e2000c10150e */
[----:B------:R-:W-:Y:S01]  /*5fa0*/  ISETP.LT.AND P2, PT, R62, UR5, !P0 ;  /* 0x000000053e007c0c */ /* 0x000fe2000c741270 */
[----:B------:R-:W-:Y:S01]  /*5fb0*/  ULDC UR5, c[0x0][0x22c] ;  /* 0x00008b0000057ab9 */ /* 0x000fe20000000800 */
[CC--:B------:R-:W-:Y:S01]  /*5fc0*/  LEA R62, P6, R68.reuse, R2.reuse, 0x1 ;  /* 0x00000002443e7211 */ /* 0x0c0fe200078c08ff */
[----:B------:R3:W-:Y:S01]  /*5fd0*/  @P1 STG.E.U16 desc[UR14][R60.64], R56 ;  /* 0x000000383c001986 */ /* 0x0007e2000c10150e */
[----:B------:R-:W-:Y:S01]  /*5fe0*/  ISETP.LT.AND P1, PT, R63, UR5, !P0 ;  /* 0x000000053f007c0c */ /* 0x000fe2000c721270 */
[----:B------:R-:W-:Y:S01]  /*5ff0*/  ULDC UR5, c[0x0][0x22c] ;  /* 0x00008b0000057ab9 */ /* 0x000fe20000000800 */
[----:B------:R-:W-:Y:S02]  /*6000*/  LEA.HI.X.SX32 R63, R68, R3, 0x1, P6 ;  /* 0x00000003443f7211 */ /* 0x000fe400030f0eff */
[----:B------:R-:W-:Y:S02]  /*6010*/  LEA R64, P6, R69, R2, 0x1 ;  /* 0x0000000245407211 */ /* 0x000fe400078c08ff */
[----:B------:R-:W-:Y:S01]  /*6020*/  PRMT R68, R57, 0x7632, R68 ;  /* 0x0000763239447816 */ /* 0x000fe20000000044 */
[----:B--2---:R-:W-:Y:S01]  /*6030*/  VIADD R66, R0, 0xe ;  /* 0x0000000e00427836 */ /* 0x004fe20000000000 */
[----:B------:R-:W-:-:S02]  /*6040*/  PRMT R67, R56, 0x7632, R67 ;  /* 0x0000763238437816 */ /* 0x000fc40000000043 */
[CC--:B------:R-:W-:Y:S01]  /*6050*/  LEA.HI.X.SX32 R65, R69.reuse, R3.reuse, 0x1, P6 ;  /* 0x0000000345417211 */ /* 0x0c0fe200030f0eff */
[----:B------:R-:W-:Y:S02]  /*6060*/  VIADD R69, R69, UR4 ;  /* 0x0000000445457c36 */ /* 0x000fe40008000000 */
[----:B---3--:R-:W-:Y:S01]  /*6070*/  VIADD R61, R0, 0xf ;  /* 0x0000000f003d7836 */ /* 0x008fe20000000000 */
[----:B------:R2:W-:Y:S01]  /*6080*/  @P3 STG.E.U16 desc[UR14][R62.64], R67 ;  /* 0x000000433e003986 */ /* 0x0005e2000c10150e */
[----:B------:R-:W-:Y:S01]  /*6090*/  ISETP.LT.AND P3, PT, R66, UR5, !P0 ;  /* 0x0000000542007c0c */ /* 0x000fe2000c761270 */
[C---:B------:R-:W-:Y:S01]  /*60a0*/  VIADD R56, R69.reuse, UR4 ;  /* 0x0000000445387c36 */ /* 0x040fe20008000000 */
[-C--:B------:R-:W-:Y:S01]  /*60b0*/  LEA R60, P6, R69, R2.reuse, 0x1 ;  /* 0x00000002453c7211 */ /* 0x080fe200078c08ff */
[----:B------:R-:W-:Y:S01]  /*60c0*/  ULDC UR5, c[0x0][0x22c] ;  /* 0x00008b0000057ab9 */ /* 0x000fe20000000800 */
[----:B------:R3:W-:Y:S01]  /*60d0*/  @P5 STG.E.U16 desc[UR14][R64.64], R57 ;  /* 0x0000003940005986 */ /* 0x0007e2000c10150e */
[----:B------:R-:W-:Y:S01]  /*60e0*/  ISETP.LT.AND P5, PT, R61, UR5, !P0 ;  /* 0x000000053d007c0c */ /* 0x000fe2000c7a1270 */
[----:B------:R-:W-:Y:S01]  /*60f0*/  VIADD R66, R0, 0x10 ;  /* 0x0000001000427836 */ /* 0x000fe20000000000 */
[----:B------:R-:W-:Y:S01]  /*6100*/  LEA.HI.X.SX32 R61, R69, R3, 0x1, P6 ;  /* 0x00000003453d7211 */ /* 0x000fe200030f0eff */
[----:B------:R-:W-:Y:S01]  /*6110*/  ULDC UR5, c[0x0][0x22c] ;  /* 0x00008b0000057ab9 */ /* 0x000fe20000000800 */
[----:B--2---:R-:W-:-:S03]  /*6120*/  LEA R62, P6, R56, R2, 0x1 ;  /* 0x00000002383e7211 */ /* 0x004fc600078c08ff */
[----:B------:R2:W-:Y:S01]  /*6130*/  @P4 STG.E.U16 desc[UR14][R60.64], R68 ;  /* 0x000000443c004986 */ /* 0x0005e2000c10150e */
[----:B------:R-:W-:Y:S01]  /*6140*/  ISETP.LT.AND P4, PT, R66, UR5, !P0 ;  /* 0x0000000542007c0c */ /* 0x000fe2000c781270 */
[----:B------:R-:W-:Y:S01]  /*6150*/  ULDC UR5, c[0x0][0x22c] ;  /* 0x00008b0000057ab9 */ /* 0x000fe20000000800 */
[CC--:B------:R-:W-:Y:S01]  /*6160*/  LEA.HI.X.SX32 R63, R56.reuse, R3.reuse, 0x1, P6 ;  /* 0x00000003383f7211 */ /* 0x0c0fe200030f0eff */
[----:B---3--:R-:W-:Y:S02]  /*6170*/  VIADD R64, R56, UR4 ;  /* 0x0000000438407c36 */ /* 0x008fe40008000000 */
[----:B------:R-:W-:Y:S02]  /*6180*/  VIADD R65, R0, 0x11 ;  /* 0x0000001100417836 */ /* 0x000fe40000000000 */
[----:B------:R3:W-:Y:S01]  /*6190*/  @P2 STG.E.U16 desc[UR14][R62.64], R58 ;  /* 0x0000003a3e002986 */ /* 0x0007e2000c10150e */
[----:B------:R-:W-:Y:S02]  /*61a0*/  LEA R56, P6, R64, R2, 0x1 ;  /* 0x0000000240387211 */ /* 0x000fe400078c08ff */
[----:B------:R-:W-:Y:S01]  /*61b0*/  ISETP.LT.AND P2, PT, R65, UR5, !P0 ;  /* 0x0000000541007c0c */ /* 0x000fe2000c741270 */
[----:B------:R-:W-:Y:S01]  /*61c0*/  VIADD R65, R0, 0x12 ;  /* 0x0000001200417836 */ /* 0x000fe20000000000 */
[C---:B------:R-:W-:Y:S01]  /*61d0*/  LEA.HI.X.SX32 R57, R64.reuse, R3, 0x1, P6 ;  /* 0x0000000340397211 */ /* 0x040fe200030f0eff */
[----:B------:R-:W-:Y:S01]  /*61e0*/  VIADD R64, R64, UR4 ;  /* 0x0000000440407c36 */ /* 0x000fe20008000000 */
[----:B--2---:R-:W-:Y:S01]  /*61f0*/  PRMT R61, R58, 0x7632, R61 ;  /* 0x000076323a3d7816 */ /* 0x004fe2000000003d */
[----:B------:R-:W-:-:S04]  /*6200*/  ULDC UR5, c[0x0][0x22c] ;  /* 0x00008b0000057ab9 */ /* 0x000fc80000000800 */
[----:B------:R2:W-:Y:S01]  /*6210*/  @P1 STG.E.U16 desc[UR14][R56.64], R61 ;  /* 0x0000003d38001986 */ /* 0x0005e2000c10150e */
[C---:B------:R-:W-:Y:S01]  /*6220*/  LEA R60, P1, R64.reuse, R2, 0x1 ;  /* 0x00000002403c7211 */ /* 0x040fe200078208ff */
[----:B---3--:R-:W-:Y:S02]  /*6230*/  VIADD R58, R64, UR4 ;  /* 0x00000004403a7c36 */ /* 0x008fe40008000000 */
[----:B------:R-:W-:-:S03]  /*6240*/  VIADD R63, R0, 0x13 ;  /* 0x00000013003f7836 */ /* 0x000fc60000000000 */
[-C--:B------:R-:W-:Y:S02]  /*6250*/  LEA R62, P6, R58, R2.reuse, 0x1 ;  /* 0x000000023a3e7211 */ /* 0x080fe400078c08ff */
[-C--:B--2---:R-:W-:Y:S01]  /*6260*/  LEA.HI.X.SX32 R61, R64, R3.reuse, 0x1, P1 ;  /* 0x00000003403d7211 */ /* 0x084fe200008f0eff */
[C---:B------:R-:W-:Y:S01]  /*6270*/  VIADD R57, R58.reuse, UR4 ;  /* 0x000000043a397c36 */ /* 0x040fe20008000000 */
[----:B------:R-:W-:Y:S01]  /*6280*/  ISETP.LT.AND P1, PT, R65, UR5, !P0 ;  /* 0x0000000541007c0c */ /* 0x000fe2000c721270 */
[----:B------:R-:W-:Y:S02]  /*6290*/  ULDC UR5, c[0x0][0x22c] ;  /* 0x00008b0000057ab9 */ /* 0x000fe40000000800 */
[----:B------:R2:W-:Y:S01]  /*62a0*/  @P3 STG.E.U16 desc[UR14][R60.64], R59 ;  /* 0x0000003b3c003986 */ /* 0x0005e2000c10150e */
[----:B------:R-:W-:Y:S01]  /*62b0*/  ISETP.LT.AND P3, PT, R63, UR5, !P0 ;  /* 0x000000053f007c0c */ /* 0x000fe2000c761270 */
[C---:B------:R-:W-:Y:S01]  /*62c0*/  VIADD R64, R57.reuse, UR4 ;  /* 0x0000000439407c36 */ /* 0x040fe20008000000 */
[----:B------:R-:W-:Y:S01]  /*62d0*/  LEA.HI.X.SX32 R63, R58, R3, 0x1, P6 ;  /* 0x000000033a3f7211 */ /* 0x000fe200030f0eff */
[----:B------:R-:W-:Y:S01]  /*62e0*/  VIADD R58, R0, 0x14 ;  /* 0x00000014003a7836 */ /* 0x000fe20000000000 */
[----:B------:R-:W-:Y:S01]  /*62f0*/  LEA R56, P6, R57, R2, 0x1 ;  /* 0x0000000239387211 */ /* 0x000fe200078c08ff */
[----:B------:R-:W-:Y:S01]  /*6300*/  ULDC UR5, c[0x0][0x22c] ;  /* 0x00008b0000057ab9 */ /* 0x000fe20000000800 */
[----:B------:R-:W-:-:S02]  /*6310*/  VIADD R65, R64, UR4 ;  /* 0x0000000440417c36 */ /* 0x000fc40008000000 */
        /* <DEDUP_REMOVED lines=127> */
[----:B----4-:R3:W-:Y:S01]  /*6b10*/  @P2 STG.E.U16 desc[UR14][R48.64], R16 ;  /* 0x0000001030002986 */ /* 0x0107e2000c10150e */
        /* <DEDUP_REMOVED lines=59> */
[----:B-----5:R3:W-:Y:S01]  /*6ed0*/  @P5 STG.E.U16 desc[UR14][R16.64], R12 ;  /* 0x0000000c10005986 */ /* 0x0207e2000c10150e */
        /* <DEDUP_REMOVED lines=148> */
[----:B------:R-:W-:Y:S01]  /*7820*/  LEA R4, P6, R12, R2, 0x1 ;  /* 0x000000020c047211 */ /* 0x000fe200078c08ff */
[C---:B------:R-:W-:Y:S01]  /*7830*/  VIADD R15, R0.reuse, 0x7f ;  /* 0x0000007f000f7836 */ /* 0x040fe20000000000 */
[----:B------:R-:W-:Y:S01]  /*7840*/  ISETP.LT.AND P5, PT, R13, UR5, !P0 ;  /* 0x000000050d007c0c */ /* 0x000fe2000c7a1270 */
[----:B------:R-:W-:Y:S01]  /*7850*/  VIADD R13, R0, 0x42 ;  /* 0x00000042000d7836 */ /* 0x000fe20000000000 */
[C---:B------:R-:W-:Y:S01]  /*7860*/  LEA.HI.X.SX32 R5, R12.reuse, R3, 0x1, P6 ;  /* 0x000000030c057211 */ /* 0x040fe200030f0eff */
[----:B------:R-:W-:Y:S01]  /*7870*/  VIADD R12, R12, UR4 ;  /* 0x000000040c0c7c36 */ /* 0x000fe20008000000 */
[----:B--2---:R-:W-:Y:S01]  /*7880*/  PRMT R9, R6, 0x7632, R9 ;  /* 0x0000763206097816 */ /* 0x004fe20000000009 */
[----:B------:R-:W-:Y:S01]  /*7890*/  ULDC UR5, c[0x0][0x22c] ;  /* 0x00008b0000057ab9 */ /* 0x000fe20000000800 */
[----:B------:R-:W-:-:S03]  /*78a0*/  VIADD R16, R0, 0x7e ;  /* 0x0000007e00107836 */ /* 0x000fc60000000000 */
        /* <DEDUP_REMOVED lines=27> */
[-C--:B------:R-:W-:Y:S01]  /*7a60*/  LEA.HI.X.SX32 R7, R12, R3.reuse, 0x1, P6 ;  /* 0x000000030c077211 */ /* 0x080fe200030f0eff */
[----:B------:R-:W-:Y:S01]  /*7a70*/  VIADD R12, R0, 0x48 ;  /* 0x00000048000c7836 */ /* 0x000fe20000000000 */
[C---:B------:R-:W-:Y:S02]  /*7a80*/  LEA R8, P6, R13.reuse, R2, 0x1 ;  /* 0x000000020d087211 */ /* 0x040fe400078c08ff */
[----:B--2---:R-:W-:Y:S01]  /*7a90*/  PRMT R11, R20, 0x7632, R11 ;  /* 0x00007632140b7816 */ /* 0x004fe2000000000b */
[----:B------:R-:W-:Y:S01]  /*7aa0*/  VIADD R10, R0, 0x46 ;  /* 0x00000046000a7836 */ /* 0x000fe20000000000 */
[C---:B------:R-:W-:Y:S01]  /*7ab0*/  LEA.HI.X.SX32 R9, R13.reuse, R3, 0x1, P6 ;  /* 0x000000030d097211 */ /* 0x040fe200030f0eff */
[----:B------:R-:W-:-:S02]  /*7ac0*/  VIADD R13, R13, UR4 ;  /* 0x000000040d0d7c36 */ /* 0x000fc40008000000 */
[----:B------:R2:W-:Y:S01]  /*7ad0*/  @P5 STG.E.U16 desc[UR14][R6.64], R11 ;  /* 0x0000000b06005986 */ /* 0x0005e2000c10150e */
[----:B---3--:R-:W-:Y:S01]  /*7ae0*/  VIADD R5, R0, 0x47 ;  /* 0x0000004700057836 */ /* 0x008fe20000000000 */
[----:B------:R-:W-:Y:S01]  /*7af0*/  ISETP.LT.AND P5, PT, R10, UR5, !P0 ;  /* 0x000000050a007c0c */ /* 0x000fe2000c7a1270 */
[C---:B------:R-:W-:Y:S01]  /*7b00*/  VIADD R10, R13.reuse, UR4 ;  /* 0x000000040d0a7c36 */ /* 0x040fe20008000000 */
[-C--:B------:R-:W-:Y:S01]  /*7b10*/  LEA R4, P6, R13, R2.reuse, 0x1 ;  /* 0x000000020d047211 */ /* 0x080fe200078c08ff */
[----:B------:R-:W-:Y:S01]  /*7b20*/  ULDC UR5, c[0x0][0x22c] ;  /* 0x00008b0000057ab9 */ /* 0x000fe20000000800 */
[----:B------:R3:W-:Y:S01]  /*7b30*/  @P4 STG.E.U16 desc[UR14][R8.64], R21 ;  /* 0x0000001508004986 */ /* 0x0007e2000c10150e */
[----:B------:R-:W-:Y:S01]  /*7b40*/  ISETP.LT.AND P4, PT, R5, UR5, !P0 ;  /* 0x0000000505007c0c */ /* 0x000fe2000c781270 */
[----:B------:R-:W-:Y:S01]  /*7b50*/  ULDC UR5, c[0x0][0x22c] ;  /* 0x00008b0000057ab9 */ /* 0x000fe20000000800 */
[----:B------:R-:W-:Y:S02]  /*7b60*/  LEA.HI.X.SX32 R5, R13, R3, 0x1, P6 ;  /* 0x000000030d057211 */ /* 0x000fe400030f0eff */
[C---:B--2---:R-:W-:Y:S01]  /*7b70*/  LEA R6, P6, R10.reuse, R2, 0x1 ;  /* 0x000000020a067211 */ /* 0x044fe200078c08ff */
[----:B------:R-:W-:-:S03]  /*7b80*/  VIADD R11, R10, UR4 ;  /* 0x000000040a0b7c36 */ /* 0x000fc60008000000 */
[----:B------:R-:W-:Y:S01]  /*7b90*/  LEA.HI.X.SX32 R7, R10, R3, 0x1, P6 ;  /* 0x000000030a077211 */ /* 0x000fe200030f0eff */
[----:B------:R-:W-:Y:S01]  /*7ba0*/  VIADD R10, R0, 0x49 ;  /* 0x00000049000a7836 */ /* 0x000fe20000000000 */
[----:B---3--:R-:W-:Y:S02]  /*7bb0*/  PRMT R9, R21, 0x7632, R9 ;  /* 0x0000763215097816 */ /* 0x008fe40000000009 */
[----:B------:R-:W-:-:S03]  /*7bc0*/  LEA R8, P6, R11, R2, 0x1 ;  /* 0x000000020b087211 */ /* 0x000fc600078c08ff */
[----:B------:R2:W-:Y:S01]  /*7bd0*/  @P2 STG.E.U16 desc[UR14][R4.64], R9 ;  /* 0x0000000904002986 */ /* 0x0005e2000c10150e */
[----:B------:R-:W-:Y:S01]  /*7be0*/  ISETP.LT.AND P2, PT, R12, UR5, !P0 ;  /* 0x000000050c007c0c */ /* 0x000fe2000c741270 */
[----:B------:R-:W-:Y:S01]  /*7bf0*/  ULDC UR5, c[0x0][0x22c] ;  /* 0x00008b0000057ab9 */ /* 0x000fe20000000800 */
[----:B------:R-:W-:Y:S01]  /*7c00*/  PRMT R12, R23, 0x7632, R12 ;  /* 0x00007632170c7816 */ /* 0x000fe2000000000c */
[----:B------:R3:W-:Y:S01]  /*7c10*/  @P1 STG.E.U16 desc[UR14][R6.64], R22 ;  /* 0x0000001606001986 */ /* 0x0007e2000c10150e */
[----:B------:R-:W-:Y:S01]  /*7c20*/  ISETP.LT.AND P1, PT, R10, UR5, !P0 ;  /* 0x000000050a007c0c */ /* 0x000fe2000c721270 */
[----:B------:R-:W-:Y:S01]  /*7c30*/  VIADD R10, R0, 0x4a ;  /* 0x0000004a000a7836 */ /* 0x000fe20000000000 */
[----:B------:R-:W-:Y:S01]  /*7c40*/  ULDC UR5, c[0x0][0x22c] ;  /* 0x00008b0000057ab9 */ /* 0x000fe20000000800 */
[C---:B--2---:R-:W-:Y:S01]  /*7c50*/  LEA.HI.X.SX32 R9, R11.reuse, R3, 0x1, P6 ;  /* 0x000000030b097211 */ /* 0x044fe200030f0eff */
[----:B------:R-:W-:Y:S01]  /*7c60*/  VIADD R11, R11, UR4 ;  /* 0x000000040b0b7c36 */ /* 0x000fe20008000000 */
[----:B------:R-:W-:-:S03]  /*7c70*/  PRMT R5, R22, 0x7632, R5 ;  /* 0x0000763216057816 */ /* 0x000fc60000000005 */
[C---:B---3--:R-:W-:Y:S02]  /*7c80*/  VIADD R7, R11.reuse, UR4 ;  /* 0x000000040b077c36 */ /* 0x048fe40008000000 */
[----:B------:R2:W-:Y:S01]  /*7c90*/  @P3 STG.E.U16 desc[UR14][R8.64], R5 ;  /* 0x0000000508003986 */ /* 0x0005e2000c10150e */
[-C--:B------:R-:W-:Y:S02]  /*7ca0*/  LEA R4, P3, R11, R2.reuse, 0x1 ;  /* 0x000000020b047211 */ /* 0x080fe400078608ff */
[----:B------:R-:W-:Y:S02]  /*7cb0*/  LEA R6, P6, R7, R2, 0x1 ;  /* 0x0000000207067211 */ /* 0x000fe400078c08ff */
[-C--:B--2---:R-:W-:Y:S01]  /*7cc0*/  LEA.HI.X.SX32 R5, R11, R3.reuse, 0x1, P3 ;  /* 0x000000030b057211 */ /* 0x084fe200018f0eff */
[C---:B------:R-:W-:Y:S01]  /*7cd0*/  VIADD R9, R7.reuse, UR4 ;  /* 0x0000000407097c36 */ /* 0x040fe20008000000 */
[----:B------:R-:W-:Y:S01]  /*7ce0*/  ISETP.LT.AND P3, PT, R10, UR5, !P0 ;  /* 0x000000050a007c0c */ /* 0x000fe2000c761270 */
[----:B------:R-:W-:Y:S01]  /*7cf0*/  VIADD R10, R0, 0x4b ;  /* 0x0000004b000a7836 */ /* 0x000fe20000000000 */
[----:B------:R-:W-:Y:S01]  /*7d00*/  ULDC UR5, c[0x0][0x22c] ;  /* 0x00008b0000057ab9 */ /* 0x000fe20000000800 */
[----:B------:R2:W-:Y:S01]  /*7d10*/  @P5 STG.E.U16 desc[UR14][R4.64], R23 ;  /* 0x0000001704005986 */ /* 0x0005e2000c10150e */
[----:B------:R-:W-:-:S02]  /*7d20*/  LEA.HI.X.SX32 R7, R7, R3, 0x1, P6 ;  /* 0x0000000307077211 */ /* 0x000fc400030f0eff */
[----:B------:R-:W-:Y:S01]  /*7d30*/  ISETP.LT.AND P5, PT, R10, UR5, !P0 ;  /* 0x000000050a007c0c */ /* 0x000fe2000c7a1270 */
[----:B------:R-:W-:Y:S01]  /*7d40*/  VIADD R10, R0, 0x4c ;  /* 0x0000004c000a7836 */ /* 0x000fe20000000000 */
[----:B------:R-:W-:Y:S01]  /*7d50*/  ULDC UR5, c[0x0][0x22c] ;  /* 0x00008b0000057ab9 */ /* 0x000fe20000000800 */
[CC--:B------:R-:W-:Y:S01]  /*7d60*/  LEA R8, P6, R9.reuse, R2.reuse, 0x1 ;  /* 0x0000000209087211 */ /* 0x0c0fe200078c08ff */
[----:B------:R3:W-:Y:S02]  /*7d70*/  @P4 STG.E.U16 desc[UR14][R6.64], R12 ;  /* 0x0000000c06004986 */ /* 0x0007e4000c10150e */
[----:B------:R-:W-:Y:S01]  /*7d80*/  ISETP.LT.AND P4, PT, R10, UR5, !P0 ;  /* 0x000000050a007c0c */ /* 0x000fe2000c781270 */
[C---:B------:R-:W-:Y:S01]  /*7d90*/  VIADD R10, R9.reuse, UR4 ;  /* 0x00000004090a7c36 */ /* 0x040fe20008000000 */
[-C--:B------:R-:W-:Y:S01]  /*7da0*/  LEA.HI.X.SX32 R9, R9, R3.reuse, 0x1, P6 ;  /* 0x0000000309097211 */ /* 0x080fe200030f0eff */
[----:B--2---:R-:W-:Y:S01]  /*7db0*/  VIADD R5, R0, 0x4d ;  /* 0x0000004d00057836 */ /* 0x004fe20000000000 */
[----:B------:R-:W-:Y:S01]  /*7dc0*/  ULDC UR5, c[0x0][0x22c] ;  /* 0x00008b0000057ab9 */ /* 0x000fe20000000800 */
[C---:B------:R-:W-:Y:S01]  /*7dd0*/  VIADD R11, R10.reuse, UR4 ;  /* 0x000000040a0b7c36 */ /* 0x040fe20008000000 */
[CC--:B------:R-:W-:Y:S01]  /*7de0*/  LEA R4, P6, R10.reuse, R2.reuse, 0x1 ;  /* 0x000000020a047211 */ /* 0x0c0fe200078c08ff */
[----:B------:R2:W-:Y:S01]  /*7df0*/  @P2 STG.E.U16 desc[UR14][R8.64], R24 ;  /* 0x0000001808002986 */ /* 0x0005e2000c10150e */
[----:B------:R-:W-:Y:S01]  /*7e00*/  ISETP.LT.AND P2, PT, R5, UR5, !P0 ;  /* 0x0000000505007c0c */ /* 0x000fe2000c741270 */
[----:B------:R-:W-:Y:S01]  /*7e10*/  ULDC UR5, c[0x0][0x22c] ;  /* 0x00008b0000057ab9 */ /* 0x000fe20000000800 */
[----:B------:R-:W-:Y:S01]  /*7e20*/  LEA.HI.X.SX32 R5, R10, R3, 0x1, P6 ;  /* 0x000000030a057211 */ /* 0x000fe200030f0eff */
[----:B------:R-:W-:Y:S01]  /*7e30*/  VIADD R10, R0, 0x4e ;  /* 0x0000004e000a7836 */ /* 0x000fe20000000000 */
[----:B---3--:R-:W-:-:S02]  /*7e40*/  LEA R6, P6, R11, R2, 0x1 ;  /* 0x000000020b067211 */ /* 0x008fc400078c08ff */
[----:B------:R-:W-:Y:S02]  /*7e50*/  PRMT R12, R24, 0x7632, R12 ;  /* 0x00007632180c7816 */ /* 0x000fe4000000000c */
[CC--:B------:R-:W-:Y:S01]  /*7e60*/  LEA.HI.X.SX32 R7, R11.reuse, R3.reuse, 0x1, P6 ;  /* 0x000000030b077211 */ /* 0x0c0fe200030f0eff */
[----:B------:R-:W-:Y:S02]  /*7e70*/  VIADD R11, R11, UR4 ;  /* 0x000000040b0b7c36 */ /* 0x000fe40008000000 */
[----:B--2---:R-:W-:Y:S01]  /*7e80*/  VIADD R9, R0, 0x4f ;  /* 0x0000004f00097836 */ /* 0x004fe20000000000 */
[----:B------:R2:W-:Y:S01]  /*7e90*/  @P1 STG.E.U16 desc[UR14][R4.64], R12 ;  /* 0x0000000c04001986 */ /* 0x0005e2000c10150e */
[----:B------:R-:W-:Y:S01]  /*7ea0*/  ISETP.LT.AND P1, PT, R10, UR5, !P0 ;  /* 0x000000050a007c0c */ /* 0x000fe2000c721270 */
[----:B------:R-:W-:Y:S01]  /*7eb0*/  ULDC UR5, c[0x0][0x22c] ;  /* 0x00008b0000057ab9 */ /* 0x000fe20000000800 */
[CC--:B------:R-:W-:Y:S01]  /*7ec0*/  LEA R8, P6, R11.reuse, R2.reuse, 0x1 ;  /* 0x000000020b087211 */ /* 0x0c0fe200078c08ff */
[----:B------:R-:W-:Y:S01]  /*7ed0*/  VIADD R10, R11, UR4 ;  /* 0x000000040b0a7c36 */ /* 0x000fe20008000000 */
[----:B------:R3:W-:Y:S01]  /*7ee0*/  @P3 STG.E.U16 desc[UR14][R6.64], R25 ;  /* 0x0000001906003986 */ /* 0x0007e2000c10150e */
[----:B------:R-:W-:Y:S01]  /*7ef0*/  ISETP.LT.AND P3, PT, R9, UR5, !P0 ;  /* 0x0000000509007c0c */ /* 0x000fe2000c761270 */
[----:B------:R-:W-:Y:S01]  /*7f00*/  ULDC UR5, c[0x0][0x22c] ;  /* 0x00008b0000057ab9 */ /* 0x000fe20000000800 */
[----:B------:R-:W-:Y:S01]  /*7f10*/  LEA.HI.X.SX32 R9, R11, R3, 0x1, P6 ;  /* 0x000000030b097211 */ /* 0x000fe200030f0eff */
[C---:B------:R-:W-:Y:S01]  /*7f20*/  VIADD R11, R10.reuse, UR4 ;  /* 0x000000040a0b7c36 */ /* 0x040fe20008000000 */
[----:B--2---:R-:W-:Y:S01]  /*7f30*/  LEA R4, P6, R10, R2, 0x1 ;  /* 0x000000020a047211 */ /* 0x004fe200078c08ff */
[----:B------:R-:W-:-:S03]  /*7f40*/  VIADD R12, R0, 0x50 ;  /* 0x00000050000c7836 */ /* 0x000fc60000000000 */
[----:B------:R-:W-:Y:S01]  /*7f50*/  LEA.HI.X.SX32 R5, R10, R3, 0x1, P6 ;  /* 0x000000030a057211 */ /* 0x000fe200030f0eff */
[----:B------:R-:W-:Y:S01]  /*7f60*/  VIADD R10, R0, 0x51 ;  /* 0x00000051000a7836 */ /* 0x000fe20000000000 */
[----:B---3--:R-:W-:Y:S02]  /*7f70*/  PRMT R7, R25, 0x7632, R7 ;  /* 0x0000763219077816 */ /* 0x008fe40000000007 */
[----:B------:R-:W-:Y:S01]  /*7f80*/  ISETP.LT.AND P6, PT, R12, UR5, !P0 ;  /* 0x000000050c007c0c */ /* 0x000fe2000c7c1270 */
[----:B------:R-:W-:Y:S01]  /*7f90*/  ULDC UR5, c[0x0][0x22c] ;  /* 0x00008b0000057ab9 */ /* 0x000fe20000000800 */
[----:B------:R-:W-:Y:S01]  /*7fa0*/  VIADD R12, R0, 0x52 ;  /* 0x00000052000c7836 */ /* 0x000fe20000000000 */
[----:B------:R2:W-:Y:S01]  /*7fb0*/  @P5 STG.E.U16 desc[UR14][R8.64], R7 ;  /* 0x0000000708005986 */ /* 0x0005e2000c10150e */
[----:B------:R-:W-:-:S03]  /*7fc0*/  LEA R6, P5, R11, R2, 0x1 ;  /* 0x000000020b067211 */ /* 0x000fc600078a08ff */
[----:B------:R3:W-:Y:S01]  /*7fd0*/  @P4 STG.E.U16 desc[UR14][R4.64], R26 ;  /* 0x0000001a04004986 */ /* 0x0007e2000c10150e */
[C---:B--2---:R-:W-:Y:S01]  /*7fe0*/  LEA.HI.X.SX32 R7, R11.reuse, R3, 0x1, P5 ;  /* 0x000000030b077211 */ /* 0x044fe200028f0eff */
[----:B------:R-:W-:Y:S01]  /*7ff0*/  VIADD R11, R11, UR4 ;  /* 0x000000040b0b7c36 */ /* 0x000fe20008000000 */
[----:B------:R-:W-:Y:S02]  /*8000*/  PRMT R9, R26, 0x7632, R9 ;  /* 0x000076321a097816 */ /* 0x000fe40000000009 */
[----:B------:R-:W-:Y:S01]  /*8010*/  ISETP.LT.AND P5, PT, R10, UR5, !P0 ;  /* 0x000000050a007c0c */ /* 0x000fe2000c7a1270 */
[C---:B------:R-:W-:Y:S01]  /*8020*/  VIADD R10, R11.reuse, UR4 ;  /* 0x000000040b0a7c36 */ /* 0x040fe20008000000 */
[----:B------:R-:W-:Y:S01]  /*8030*/  ULDC UR5, c[0x0][0x22c] ;  /* 0x00008b0000057ab9 */ /* 0x000fe20000000800 */
[----:B------:R2:W-:Y:S01]  /*8040*/  @P2 STG.E.U16 desc[UR14][R6.64], R9 ;  /* 0x0000000906002986 */ /* 0x0005e2000c10150e */
[-C--:B------:R-:W-:Y:S01]  /*8050*/  LEA R8, P2, R11, R2.reuse, 0x1 ;  /* 0x000000020b087211 */ /* 0x080fe200078408ff */
[----:B---3--:R-:W-:Y:S01]  /*8060*/  VIADD R5, R0, 0x53 ;  /* 0x0000005300057836 */ /* 0x008fe20000000000 */
[----:B------:R-:W-:-:S02]  /*8070*/  LEA R4, P4, R10, R2, 0x1 ;  /* 0x000000020a047211 */ /* 0x000fc400078808ff */
[-C--:B--2---:R-:W-:Y:S01]  /*8080*/  LEA.HI.X.SX32 R9, R11, R3.reuse, 0x1, P2 ;  /* 0x000000030b097211 */ /* 0x084fe200010f0eff */
[----:B------:R-:W-:Y:S01]  /*8090*/  VIADD R6, R0, 0x54 ;  /* 0x0000005400067836 */ /* 0x000fe20000000000 */
[----:B------:R-:W-:Y:S01]  /*80a0*/  ISETP.LT.AND P2, PT, R12, UR5, !P0 ;  /* 0x000000050c007c0c */ /* 0x000fe2000c741270 */
[----:B------:R-:W-:Y:S01]  /*80b0*/  ULDC UR5, c[0x0][0x22c] ;  /* 0x00008b0000057ab9 */ /* 0x000fe20000000800 */
[----:B------:R-:W-:Y:S01]  /*80c0*/  PRMT R7, R27, 0x7632, R7 ;  /* 0x000076321b077816 */ /* 0x000fe20000000007 */
[----:B------:R-:W-:Y:S01]  /*80d0*/  @P1 STG.E.U16 desc[UR14][R8.64], R27 ;  /* 0x0000001b08001986 */ /* 0x000fe2000c10150e */
[----:B------:R-:W-:Y:S01]  /*80e0*/  ISETP.LT.AND P1, PT, R5, UR5, !P0 ;  /* 0x0000000505007c0c */ /* 0x000fe2000c721270 */
[----:B------:R-:W-:Y:S01]  /*80f0*/  ULDC UR5, c[0x0][0x22c] ;  /* 0x00008b0000057ab9 */ /* 0x000fe20000000800 */
[C---:B------:R-:W-:Y:S01]  /*8100*/  LEA.HI.X.SX32 R5, R10.reuse, R3, 0x1, P4 ;  /* 0x000000030a057211 */ /* 0x040fe200020f0eff */
[----:B------:R-:W-:Y:S01]  /*8110*/  VIADD R10, R10, UR4 ;  /* 0x000000040a0a7c36 */ /* 0x000fe20008000000 */
[----:B------:R-:W-:Y:S01]  /*8120*/  ISETP.LT.AND P4, PT, R6, UR5, !P0 ;  /* 0x0000000506007c0c */ /* 0x000fe2000c781270 */
[----:B------:R-:W-:Y:S01]  /*8130*/  VIADD R12, R0, 0x55 ;  /* 0x00000055000c7836 */ /* 0x000fe20000000000 */
[----:B------:R-:W-:Y:S01]  /*8140*/  ULDC UR5, c[0x0][0x22c] ;  /* 0x00008b0000057ab9 */ /* 0x000fe20000000800 */
[----:B------:R2:W-:Y:S01]  /*8150*/  @P3 STG.E.U16 desc[UR14][R4.64], R7 ;  /* 0x0000000704003986 */ /* 0x0005e2000c10150e */
[C---:B------:R-:W-:Y:S01]  /*8160*/  LEA R6, P3, R10.reuse, R2, 0x1 ;  /* 0x000000020a067211 */ /* 0x040fe200078608ff */
[----:B------:R-:W-:Y:S01]  /*8170*/  VIADD R11, R10, UR4 ;  /* 0x000000040a0b7c36 */ /* 0x000fe20008000000 */
[----:B------:R-:W-:-:S02]  /*8180*/  ULDC UR4, c[0x0][0x248] ;  /* 0x0000920000047ab9 */ /* 0x000fc40000000800 */
[-C--:B--2---:R-:W-:Y:S01]  /*8190*/  LEA.HI.X.SX32 R7, R10, R3.reuse, 0x1, P3 ;  /* 0x000000030a077211 */ /* 0x084fe200018f0eff */
[C---:B------:R-:W-:Y:S01]  /*81a0*/  VIADD R10, R11.reuse, UR4 ;  /* 0x000000040b0a7c36 */ /* 0x040fe20008000000 */
[CC--:B------:R-:W-:Y:S01]  /*81b0*/  LEA R8, P3, R11.reuse, R2.reuse, 0x1 ;  /* 0x000000020b087211 */ /* 0x0c0fe200078608ff */
[----:B------:R-:W-:Y:S01]  /*81c0*/  ULDC UR4, c[0x0][0x248] ;  /* 0x0000920000047ab9 */ /* 0x000fe20000000800 */
[----:B0-----:R-:W-:Y:S01]  /*81d0*/  PRMT R5, R28, 0x7632, R5 ;  /* 0x000076321c057816 */ /* 0x001fe20000000005 */
[----:B------:R-:W-:Y:S01]  /*81e0*/  @P6 STG.E.U16 desc[UR14][R6.64], R28 ;  /* 0x0000001c06006986 */ /* 0x000fe2000c10150e */
[----:B------:R-:W-:Y:S01]  /*81f0*/  LEA.HI.X.SX32 R9, R11, R3, 0x1, P3 ;  /* 0x000000030b097211 */ /* 0x000fe200018f0eff */
[----:B------:R-:W-:Y:S01]  /*8200*/  VIADD R11, R0, 0x56 ;  /* 0x00000056000b7836 */ /* 0x000fe20000000000 */
[----:B------:R-:W-:Y:S02]  /*8210*/  LEA R4, P6, R10, R2, 0x1 ;  /* 0x000000020a047211 */ /* 0x000fe400078c08ff */
[----:B------:R-:W-:Y:S01]  /*8220*/  ISETP.LT.AND P3, PT, R12, UR5, !P0 ;  /* 0x000000050c007c0c */ /* 0x000fe2000c761270 */
[----:B------:R0:W-:Y:S01]  /*8230*/  @P5 STG.E.U16 desc[UR14][R8.64], R5 ;  /* 0x0000000508005986 */ /* 0x0001e2000c10150e */
[----:B------:R-:W-:Y:S01]  /*8240*/  ULDC UR5, c[0x0][0x22c] ;  /* 0x00008b0000057ab9 */ /* 0x000fe20000000800 */
[----:B-1----:R-:W-:-:S02]  /*8250*/  PRMT R12, R47, 0x7632, R12 ;  /* 0x000076322f0c7816 */ /* 0x002fc4000000000c */
[----:B------:R-:W-:Y:S01]  /*8260*/  ISETP.LT.AND P5, PT, R11, UR5, !P0 ;  /* 0x000000050b007c0c */ /* 0x000fe2000c7a1270 */
[----:B------:R-:W-:Y:S01]  /*8270*/  ULDC UR5, c[0x0][0x22c] ;  /* 0x00008b0000057ab9 */ /* 0x000fe20000000800 */
[C---:B0-----:R-:W-:Y:S01]  /*8280*/  LEA.HI.X.SX32 R5, R10.reuse, R3, 0x1, P6 ;  /* 0x000000030a057211 */ /* 0x041fe200030f0eff */
[----:B------:R-:W-:Y:S01]  /*8290*/  VIADD R10, R10, UR4 ;  /* 0x000000040a0a7c36 */ /* 0x000fe20008000000 */
[----:B------:R-:W-:Y:S01]  /*82a0*/  ULDC UR4, c[0x0][0x248] ;  /* 0x0000920000047ab9 */ /* 0x000fe20000000800 */
[----:B------:R-:W-:Y:S01]  /*82b0*/  VIADD R8, R0, 0x57 ;  /* 0x0000005700087836 */ /* 0x000fe20000000000 */
[----:B------:R-:W-:Y:S01]  /*82c0*/  PRMT R9, R29, 0x7632, R9 ;  /* 0x000076321d097816 */ /* 0x000fe20000000009 */
[----:B------:R0:W-:Y:S01]  /*82d0*/  @P2 STG.E.U16 desc[UR14][R4.64], R29 ;  /* 0x0000001d04002986 */ /* 0x0001e2000c10150e */
[C---:B------:R-:W-:Y:S01]  /*82e0*/  LEA R6, P2, R10.reuse, R2, 0x1 ;  /* 0x000000020a067211 */ /* 0x040fe200078408ff */
[----:B------:R-:W-:Y:S01]  /*82f0*/  VIADD R11, R10, UR4 ;  /* 0x000000040a0b7c36 */ /* 0x000fe20008000000 */
[----:B------:R-:W-:-:S02]  /*8300*/  ULDC UR4, c[0x0][0x22c] ;  /* 0x00008b0000047ab9 */ /* 0x000fc40000000800 */
[-C--:B------:R-:W-:Y:S01]  /*8310*/  LEA.HI.X.SX32 R7, R10, R3.reuse, 0x1, P2 ;  /* 0x000000030a077211 */ /* 0x080fe200010f0eff */
[----:B------:R-:W-:Y:S01]  /*8320*/  VIADD R10, R0, 0x58 ;  /* 0x00000058000a7836 */ /* 0x000fe20000000000 */
[----:B------:R-:W-:Y:S01]  /*8330*/  ISETP.LT.AND P2, PT, R8, UR5, !P0 ;  /* 0x0000000508007c0c */ /* 0x000fe2000c741270 */
[----:B------:R-:W-:Y:S01]  /*8340*/  ULDC UR5, c[0x0][0x22c] ;  /* 0x00008b0000057ab9 */ /* 0x000fe20000000800 */
[CC--:B------:R-:W-:Y:S01]  /*8350*/  LEA R8, P6, R11.reuse, R2.reuse, 0x1 ;  /* 0x000000020b087211 */ /* 0x0c0fe200078c08ff */
[----:B------:R1:W-:Y:S01]  /*8360*/  @P1 STG.E.U16 desc[UR14][R6.64], R9 ;  /* 0x0000000906001986 */ /* 0x0003e2000c10150e */
[----:B------:R-:W-:Y:S01]  /*8370*/  ISETP.LT.AND P1, PT, R10, UR4, !P0 ;  /* 0x000000040a007c0c */ /* 0x000fe2000c721270 */
[----:B------:R-:W-:Y:S01]  /*8380*/  ULDC UR4, c[0x0][0x248] ;  /* 0x0000920000047ab9 */ /* 0x000fe20000000800 */
[----:B0-----:R-:W-:Y:S01]  /*8390*/  VIADD R5, R0, 0x59 ;  /* 0x0000005900057836 */ /* 0x001fe20000000000 */
[C---:B-1----:R-:W-:Y:S01]  /*83a0*/  LEA.HI.X.SX32 R9, R11.reuse, R3, 0x1, P6 ;  /* 0x000000030b097211 */ /* 0x042fe200030f0eff */
[----:B------:R-:W-:Y:S01]  /*83b0*/  VIADD R11, R11, UR4 ;  /* 0x000000040b0b7c36 */ /* 0x000fe20008000000 */
[----:B------:R-:W-:Y:S01]  /*83c0*/  ULDC UR4, c[0x0][0x22c] ;  /* 0x00008b0000047ab9 */ /* 0x000fe20000000800 */
[----:B------:R-:W-:Y:S01]  /*83d0*/  PRMT R7, R30, 0x7632, R7 ;  /* 0x000076321e077816 */ /* 0x000fe20000000007 */
[----:B------:R-:W-:Y:S01]  /*83e0*/  VIADD R6, R0, 0x5a ;  /* 0x0000005a00067836 */ /* 0x000fe20000000000 */
[----:B------:R0:W-:Y:S01]  /*83f0*/  @P4 STG.E.U16 desc[UR14][R8.64], R30 ;  /* 0x0000001e08004986 */ /* 0x0001e2000c10150e */
[----:B------:R-:W-:-:S02]  /*8400*/  LEA R4, P6, R11, R2, 0x1 ;  /* 0x000000020b047211 */ /* 0x000fc400078c08ff */
[----:B------:R-:W-:Y:S01]  /*8410*/  ISETP.LT.AND P4, PT, R5, UR4, !P0 ;  /* 0x0000000405007c0c */ /* 0x000fe2000c781270 */
[----:B------:R-:W-:Y:S01]  /*8420*/  ULDC UR4, c[0x0][0x248] ;  /* 0x0000920000047ab9 */ /* 0x000fe20000000800 */
[C---:B------:R-:W-:Y:S01]  /*8430*/  LEA.HI.X.SX32 R5, R11.reuse, R3, 0x1, P6 ;  /* 0x000000030b057211 */ /* 0x040fe200030f0eff */
[----:B------:R-:W-:Y:S01]  /*8440*/  VIADD R11, R11, UR4 ;  /* 0x000000040b0b7c36 */ /* 0x000fe20008000000 */
[----:B------:R-:W-:Y:S01]  /*8450*/  ULDC UR4, c[0x0][0x248] ;  /* 0x0000920000047ab9 */ /* 0x000fe20000000800 */
[----:B------:R-:W-:Y:S01]  /*8460*/  ISETP.LT.AND P6, PT, R6, UR5, !P0 ;  /* 0x0000000506007c0c */ /* 0x000fe2000c7c1270 */
[----:B------:R-:W-:Y:S01]  /*8470*/  ULDC UR5, c[0x0][0x248] ;  /* 0x0000920000057ab9 */ /* 0x000fe20000000800 */
[----:B------:R1:W-:Y:S01]  /*8480*/  @P3 STG.E.U16 desc[UR14][R4.64], R7 ;  /* 0x0000000704003986 */ /* 0x0003e2000c10150e */
[C---:B------:R-:W-:Y:S01]  /*8490*/  LEA R6, P3, R11.reuse, R2, 0x1 ;  /* 0x000000020b067211 */ /* 0x040fe200078608ff */
[----:B0-----:R-:W-:Y:S01]  /*84a0*/  VIADD R9, R11, UR4 ;  /* 0x000000040b097c36 */ /* 0x001fe20008000000 */
[----:B------:R-:W-:-:S03]  /*84b0*/  ULDC UR4, c[0x0][0x22c] ;  /* 0x00008b0000047ab9 */ /* 0x000fc60000000800 */
[----:B------:R-:W-:Y:S01]  /*84c0*/  VIADD R10, R9, UR5 ;  /* 0x00000005090a7c36 */ /* 0x000fe20008000000 */
[----:B------:R-:W-:Y:S01]  /*84d0*/  ULDC UR5, c[0x0][0x22c] ;  /* 0x00008b0000057ab9 */ /* 0x000fe20000000800 */
[-C--:B-1----:R-:W-:Y:S01]  /*84e0*/  LEA.HI.X.SX32 R7, R11, R3.reuse, 0x1, P3 ;  /* 0x000000030b077211 */ /* 0x082fe200018f0eff */
[C---:B------:R-:W-:Y:S01]  /*84f0*/  VIADD R11, R0.reuse, 0x5b ;  /* 0x0000005b000b7836 */ /* 0x040fe20000000000 */
[-C--:B------:R-:W-:Y:S02]  /*8500*/  LEA R8, P3, R9, R2.reuse, 0x1 ;  /* 0x0000000209087211 */ /* 0x080fe400078608ff */
[----:B------:R-:W-:Y:S01]  /*8510*/  PRMT R5, R31, 0x7632, R5 ;  /* 0x000076321f057816 */ /* 0x000fe20000000005 */
[----:B------:R-:W-:Y:S01]  /*8520*/  @P5 STG.E.U16 desc[UR14][R6.64], R31 ;  /* 0x0000001f06005986 */ /* 0x000fe2000c10150e */
[----:B------:R-:W-:Y:S02]  /*8530*/  LEA.HI.X.SX32 R9, R9, R3, 0x1, P3 ;  /* 0x0000000309097211 */ /* 0x000fe400018f0eff */
[----:B------:R-:W-:Y:S01]  /*8540*/  ISETP.LT.AND P5, PT, R11, UR4, !P0 ;  /* 0x000000040b007c0c */ /* 0x000fe2000c7a1270 */
[----:B------:R-:W-:Y:S01]  /*8550*/  VIADD R11, R0, 0x5c ;  /* 0x0000005c000b7836 */ /* 0x000fe20000000000 */
[----:B------:R-:W-:Y:S01]  /*8560*/  LEA R4, P3, R10, R2, 0x1 ;  /* 0x000000020a047211 */ /* 0x000fe200078608ff */
[----:B------:R0:W-:Y:S01]  /*8570*/  @P2 STG.E.U16 desc[UR14][R8.64], R5 ;  /* 0x0000000508002986 */ /* 0x0001e2000c10150e */
[----:B------:R-:W-:-:S02]  /*8580*/  ULDC UR4, c[0x0][0x22c] ;  /* 0x00008b0000047ab9 */ /* 0x000fc40000000800 */
[----:B0-----:R-:W-:Y:S01]  /*8590*/  LEA.HI.X.SX32 R5, R10, R3, 0x1, P3 ;  /* 0x000000030a057211 */ /* 0x001fe200018f0eff */
[C---:B------:R-:W-:Y:S01]  /*85a0*/  VIADD R8, R0.reuse, 0x5e ;  /* 0x0000005e00087836 */ /* 0x040fe20000000000 */
[----:B------:R-:W-:Y:S01]  /*85b0*/  ISETP.LT.AND P3, PT, R11, UR4, !P0 ;  /* 0x000000040b007c0c */ /* 0x000fe2000c761270 */
[----:B------:R-:W-:Y:S01]  /*85c0*/  ULDC UR4, c[0x0][0x248] ;  /* 0x0000920000047ab9 */ /* 0x000fe20000000800 */
[----:B------:R-:W-:Y:S01]  /*85d0*/  VIADD R11, R0, 0x5d ;  /* 0x0000005d000b7836 */ /* 0x000fe20000000000 */
[----:B------:R0:W-:Y:S01]  /*85e0*/  @P1 STG.E.U16 desc[UR14][R4.64], R32 ;  /* 0x0000002004001986 */ /* 0x0001e2000c10150e */
[----:B------:R-:W-:Y:S01]  /*85f0*/  VIADD R10, R10, UR4 ;  /* 0x000000040a0a7c36 */ /* 0x000fe20008000000 */
[----:B------:R-:W-:Y:S02]  /*8600*/  ULDC UR4, c[0x0][0x22c] ;  /* 0x00008b0000047ab9 */ /* 0x000fe40000000800 */
[----:B------:R-:W-:Y:S01]  /*8610*/  ISETP.LT.AND P2, PT, R11, UR4, !P0 ;  /* 0x000000040b007c0c */ /* 0x000fe2000c741270 */
[----:B------:R-:W-:Y:S01]  /*8620*/  ULDC UR4, c[0x0][0x248] ;  /* 0x0000920000047ab9 */ /* 0x000fe20000000800 */
[----:B------:R-:W-:Y:S01]  /*8630*/  LEA R6, P1, R10, R2, 0x1 ;  /* 0x000000020a067211 */ /* 0x000fe200078208ff */
[----:B------:R-:W-:-:S03]  /*8640*/  VIADD R11, R0, 0x5f ;  /* 0x0000005f000b7836 */ /* 0x000fc60000000000 */
[C---:B------:R-:W-:Y:S01]  /*8650*/  LEA.HI.X.SX32 R7, R10.reuse, R3, 0x1, P1 ;  /* 0x000000030a077211 */ /* 0x040fe200008f0eff */
[----:B------:R-:W-:Y:S01]  /*8660*/  VIADD R10, R10, UR4 ;  /* 0x000000040a0a7c36 */ /* 0x000fe20008000000 */
[----:B0-----:R-:W-:Y:S01]  /*8670*/  PRMT R5, R32, 0x7632, R5 ;  /* 0x0000763220057816 */ /* 0x001fe20000000005 */
[----:B------:R-:W-:Y:S01]  /*8680*/  ULDC UR4, c[0x0][0x248] ;  /* 0x0000920000047ab9 */ /* 0x000fe20000000800 */
[----:B------:R-:W-:Y:S01]  /*8690*/  ISETP.LT.AND P1, PT, R8, UR5, !P0 ;  /* 0x0000000508007c0c */ /* 0x000fe2000c721270 */
[C---:B------:R-:W-:Y:S01]  /*86a0*/  VIADD R9, R10.reuse, UR4 ;  /* 0x000000040a097c36 */ /* 0x040fe20008000000 */
[----:B------:R-:W-:Y:S01]  /*86b0*/  ULDC UR4, c[0x0][0x248] ;  /* 0x0000920000047ab9 */ /* 0x000fe20000000800 */
[----:B------:R0:W-:Y:S01]  /*86c0*/  @P4 STG.E.U16 desc[UR14][R6.64], R5 ;  /* 0x0000000506004986 */ /* 0x0001e2000c10150e */
[----:B------:R-:W-:Y:S01]  /*86d0*/  LEA R4, P4, R10, R2, 0x1 ;  /* 0x000000020a047211 */ /* 0x000fe200078808ff */
[----:B------:R-:W-:-:S03]  /*86e0*/  ULDC UR5, c[0x0][0x22c] ;  /* 0x00008b0000057ab9 */ /* 0x000fc60000000800 */
[-C--:B0-----:R-:W-:Y:S01]  /*86f0*/  LEA.HI.X.SX32 R5, R10, R3.reuse, 0x1, P4 ;  /* 0x000000030a057211 */ /* 0x081fe200020f0eff */
[C---:B------:R-:W-:Y:S01]  /*8700*/  VIADD R10, R9.reuse, UR4 ;  /* 0x00000004090a7c36 */ /* 0x040fe20008000000 */
[-C--:B------:R-:W-:Y:S01]  /*8710*/  LEA R8, P4, R9, R2.reuse, 0x1 ;  /* 0x0000000209087211 */ /* 0x080fe200078808ff */
[----:B------:R-:W-:Y:S01]  /*8720*/  ULDC UR4, c[0x0][0x248] ;  /* 0x0000920000047ab9 */ /* 0x000fe20000000800 */
[----:B------:R-:W-:Y:S01]  /*8730*/  PRMT R7, R33, 0x7632, R7 ;  /* 0x0000763221077816 */ /* 0x000fe20000000007 */
[----:B------:R-:W-:Y:S01]  /*8740*/  @P6 STG.E.U16 desc[UR14][R4.64], R33 ;  /* 0x0000002104006986 */ /* 0x000fe2000c10150e */
[-C--:B------:R-:W-:Y:S02]  /*8750*/  LEA.HI.X.SX32 R9, R9, R3.reuse, 0x1, P4 ;  /* 0x0000000309097211 */ /* 0x080fe400020f0eff */
[-C--:B------:R-:W-:Y:S02]  /*8760*/  LEA R6, P6, R10, R2.reuse, 0x1 ;  /* 0x000000020a067211 */ /* 0x080fe400078c08ff */
[----:B------:R-:W-:Y:S01]  /*8770*/  ISETP.LT.AND P4, PT, R11, UR5, !P0 ;  /* 0x000000050b007c0c */ /* 0x000fe2000c781270 */
[----:B------:R0:W-:Y:S01]  /*8780*/  @P5 STG.E.U16 desc[UR14][R8.64], R7 ;  /* 0x0000000708005986 */ /* 0x0001e2000c10150e */
[----:B------:R-:W-:Y:S01]  /*8790*/  VIADD R11, R0, 0x60 ;  /* 0x00000060000b7836 */ /* 0x000fe20000000000 */
[----:B------:R-:W-:Y:S01]  /*87a0*/  ULDC UR5, c[0x0][0x22c] ;  /* 0x00008b0000057ab9 */ /* 0x000fe20000000800 */
[CC--:B0-----:R-:W-:Y:S01]  /*87b0*/  LEA.HI.X.SX32 R7, R10.reuse, R3.reuse, 0x1, P6 ;  /* 0x000000030a077211 */ /* 0x0c1fe200030f0eff */
[----:B------:R-:W-:Y:S01]  /*87c0*/  VIADD R10, R10, UR4 ;  /* 0x000000040a0a7c36 */ /* 0x000fe20008000000 */
[----:B------:R-:W-:Y:S01]  /*87d0*/  ULDC UR4, c[0x0][0x248] ;  /* 0x0000920000047ab9 */ /* 0x000fe20000000800 */
[----:B------:R-:W-:Y:S01]  /*87e0*/  ISETP.LT.AND P6, PT, R11, UR5, !P0 ;  /* 0x000000050b007c0c */ /* 0x000fe2000c7c1270 */
[----:B------:R-:W-:Y:S01]  /*87f0*/  VIADD R8, R0, 0x61 ;  /* 0x0000006100087836 */ /* 0x000fe20000000000 */
[----:B------:R0:W-:Y:S01]  /*8800*/  @P3 STG.E.U16 desc[UR14][R6.64], R34 ;  /* 0x0000002206003986 */ /* 0x0001e2000c10150e */
[CC--:B------:R-:W-:Y:S01]  /*8810*/  LEA R4, P3, R10.reuse, R2.reuse, 0x1 ;  /* 0x000000020a047211 */ /* 0x0c0fe200078608ff */
[----:B------:R-:W-:Y:S01]  /*8820*/  VIADD R11, R10, UR4 ;  /* 0x000000040a0b7c36 */ /* 0x000fe20008000000 */
[----:B------:R-:W-:Y:S01]  /*8830*/  ULDC UR5, c[0x0][0x22c] ;  /* 0x00008b0000057ab9 */ /* 0x000fe20000000800 */
[----:B------:R-:W-:Y:S01]  /*8840*/  PRMT R9, R34, 0x7632, R9 ;  /* 0x0000763222097816 */ /* 0x000fe20000000009 */
[----:B------:R-:W-:Y:S01]  /*8850*/  ULDC UR4, c[0x0][0x22c] ;  /* 0x00008b0000047ab9 */ /* 0x000fe20000000800 */
[----:B------:R-:W-:Y:S01]  /*8860*/  LEA.HI.X.SX32 R5, R10, R3, 0x1, P3 ;  /* 0x000000030a057211 */ /* 0x000fe200018f0eff */
[----:B------:R-:W-:Y:S01]  /*8870*/  VIADD R10, R0, 0x62 ;  /* 0x00000062000a7836 */ /* 0x000fe20000000000 */
[----:B------:R-:W-:Y:S01]  /*8880*/  ISETP.LT.AND P5, PT, R8, UR5, !P0 ;  /* 0x0000000508007c0c */ /* 0x000fe2000c7a1270 */
[----:B------:R-:W-:Y:S01]  /*8890*/  ULDC UR5, c[0x0][0x22c] ;  /* 0x00008b0000057ab9 */ /* 0x000fe20000000800 */
[----:B------:R-:W-:Y:S01]  /*88a0*/  LEA R8, P3, R11, R2, 0x1 ;  /* 0x000000020b087211 */ /* 0x000fe200078608ff */
[----:B------:R1:W-:Y:S01]  /*88b0*/  @P2 STG.E.U16 desc[UR14][R4.64], R9 ;  /* 0x0000000904002986 */ /* 0x0003e2000c10150e */
[----:B0-----:R-:W-:-:S02]  /*88c0*/  VIADD R7, R0, 0x63 ;  /* 0x0000006300077836 */ /* 0x001fc40000000000 */
[----:B-1----:R-:W-:Y:S01]  /*88d0*/  LEA.HI.X.SX32 R9, R11, R3, 0x1, P3 ;  /* 0x000000030b097211 */ /* 0x002fe200018f0eff */
[----:B------:R-:W-:Y:S01]  /*88e0*/  VIADD R4, R0, 0x64 ;  /* 0x0000006400047836 */ /* 0x000fe20000000000 */
[----:B------:R-:W-:Y:S01]  /*88f0*/  ISETP.LT.AND P3, PT, R10, UR4, !P0 ;  /* 0x000000040a007c0c */ /* 0x000fe2000c761270 */
[----:B------:R-:W-:Y:S01]  /*8900*/  ULDC UR4, c[0x0][0x248] ;  /* 0x0000920000047ab9 */ /* 0x000fe20000000800 */
[----:B------:R-:W-:Y:S01]  /*8910*/  PRMT R5, R35, 0x7632, R5 ;  /* 0x0000763223057816 */ /* 0x000fe20000000005 */
[----:B------:R-:W-:Y:S01]  /*8920*/  VIADD R11, R11, UR4 ;  /* 0x000000040b0b7c36 */ /* 0x000fe20008000000 */
[----:B------:R0:W-:Y:S01]  /*8930*/  @P1 STG.E.U16 desc[UR14][R8.64], R35 ;  /* 0x0000002308001986 */ /* 0x0001e2000c10150e */
[----:B------:R-:W-:Y:S02]  /*8940*/  ULDC UR4, c[0x0][0x22c] ;  /* 0x00008b0000047ab9 */ /* 0x000fe40000000800 */
[----:B------:R-:W-:Y:S01]  /*8950*/  ISETP.LT.AND P2, PT, R7, UR4, !P0 ;  /* 0x0000000407007c0c */ /* 0x000fe2000c741270 */
[----:B------:R-:W-:Y:S01]  /*8960*/  ULDC UR4, c[0x0][0x248] ;  /* 0x0000920000047ab9 */ /* 0x000fe20000000800 */
[----:B------:R-:W-:-:S04]  /*8970*/  LEA R6, P1, R11, R2, 0x1 ;  /* 0x000000020b067211 */ /* 0x000fc800078208ff */
        /* <DEDUP_REMOVED lines=12> */
[----:B------:R-:W-:Y:S01]  /*8a40*/  VIADD R11, R0, 0x65 ;  /* 0x00000065000b7836 */ /* 0x000fe20000000000 */
[CC--:B------:R-:W-:Y:S02]  /*8a50*/  LEA R8, P4, R9.reuse, R2.reuse, 0x1 ;  /* 0x0000000209087211 */ /* 0x0c0fe400078808ff */
[----:B------:R-:W-:Y:S01]  /*8a60*/  PRMT R7, R36, 0x7632, R7 ;  /* 0x0000763224077816 */ /* 0x000fe20000000007 */
[----:B------:R-:W-:Y:S01]  /*8a70*/  @P6 STG.E.U16 desc[UR14][R4.64], R36 ;  /* 0x0000002404006986 */ /* 0x000fe2000c10150e */
[----:B------:R-:W-:Y:S02]  /*8a80*/  LEA.HI.X.SX32 R9, R9, R3, 0x1, P4 ;  /* 0x0000000309097211 */ /* 0x000fe400020f0eff */
[----:B------:R-:W-:-:S02]  /*8a90*/  LEA R6, P6, R10, R2, 0x1 ;  /* 0x000000020a067211 */ /* 0x000fc400078c08ff */
        /* <DEDUP_REMOVED lines=11> */
[C---:B------:R-:W-:Y:S01]  /*8b50*/  VIADD R11, R10.reuse, UR4 ;  /* 0x000000040a0b7c36 */ /* 0x040fe20008000000 */
        /* <DEDUP_REMOVED lines=10> */
[C---:B-1----:R-:W-:Y:S01]  /*8c00*/  LEA.HI.X.SX32 R9, R11.reuse, R3, 0x1, P3 ;  /* 0x000000030b097211 */ /* 0x042fe200018f0eff */
        /* <DEDUP_REMOVED lines=23> */
[-C--:B------:R-:W-:Y:S02]  /*8d80*/  LEA R8, P4, R9, R2.reuse, 0x1 ;  /* 0x0000000209087211 */ /* 0x080fe400078808ff */
        /* <DEDUP_REMOVED lines=16> */
[----:B------:R-:W-:Y:S01]  /*8e90*/  PRMT R9, R40, 0x7632, R9 ;  /* 0x0000763228097816 */ /* 0x000fe20000000009 */
[----:B------:R-:W-:Y:S01]  /*8ea0*/  ULDC UR5, c[0x0][0x22c] ;  /* 0x00008b0000057ab9 */ /* 0x000fe20000000800 */
        /* <DEDUP_REMOVED lines=8> */
[C---:B0-----:R-:W-:Y:S01]  /*8f30*/  VIADD R7, R0.reuse, 0x6f ;  /* 0x0000006f00077836 */ /* 0x041fe20000000000 */
[----:B------:R-:W-:Y:S01]  /*8f40*/  ULDC UR5, c[0x0][0x22c] ;  /* 0x00008b0000057ab9 */ /* 0x000fe20000000800 */
        /* <DEDUP_REMOVED lines=24> */
[----:B------:R0:W-:Y:S01]  /*90d0*/  @P6 STG.E.U16 desc[UR14][R4.64], R42 ;  /* 0x0000002a04006986 */ /* 0x0001e2000c10150e */
[----:B------:R-:W-:Y:S02]  /*90e0*/  LEA.HI.X.SX32 R9, R9, R3, 0x1, P4 ;  /* 0x0000000309097211 */ /* 0x000fe400020f0eff */
[----:B------:R-:W-:-:S02]  /*90f0*/  LEA R6, P4, R10, R2, 0x1 ;  /* 0x000000020a067211 */ /* 0x000fc400078808ff */
[----:B------:R-:W-:Y:S01]  /*9100*/  ISETP.LT.AND P6, PT, R11, UR5, !P0 ;  /* 0x000000050b007c0c */ /* 0x000fe2000c7c1270 */
[----:B------:R1:W-:Y:S01]  /*9110*/  @P3 STG.E.U16 desc[UR14][R8.64], R7 ;  /* 0x0000000708003986 */ /* 0x0003e2000c10150e */
[C---:B------:R-:W-:Y:S01]  /*9120*/  VIADD R11, R0.reuse, 0x72 ;  /* 0x00000072000b7836 */ /* 0x040fe20000000000 */
[----:B------:R-:W-:Y:S01]  /*9130*/  ULDC UR5, c[0x0][0x22c] ;  /* 0x00008b0000057ab9 */ /* 0x000fe20000000800 */
[----:B0-----:R-:W-:-:S03]  /*9140*/  VIADD R5, R0, 0x73 ;  /* 0x0000007300057836 */ /* 0x001fc60000000000 */
[----:B------:R-:W-:Y:S01]  /*9150*/  ISETP.LT.AND P3, PT, R11, UR5, !P0 ;  /* 0x000000050b007c0c */ /* 0x000fe2000c761270 */
[----:B------:R-:W-:Y:S01]  /*9160*/  ULDC UR5, c[0x0][0x22c] ;  /* 0x00008b0000057ab9 */ /* 0x000fe20000000800 */
[----:B------:R-:W-:Y:S01]  /*9170*/  VIADD R11, R0, 0x76 ;  /* 0x00000076000b7836 */ /* 0x000fe20000000000 */
[CC--:B-1----:R-:W-:Y:S01]  /*9180*/  LEA.HI.X.SX32 R7, R10.reuse, R3.reuse, 0x1, P4 ;  /* 0x000000030a077211 */ /* 0x0c2fe200020f0eff */
[----:B------:R-:W-:Y:S01]  /*9190*/  VIADD R10, R10, UR4 ;  /* 0x000000040a0a7c36 */ /* 0x000fe20008000000 */
[----:B------:R-:W-:Y:S01]  /*91a0*/  ULDC UR4, c[0x0][0x248] ;  /* 0x0000920000047ab9 */ /* 0x000fe20000000800 */
[----:B------:R-:W-:Y:S02]  /*91b0*/  VIADD R9, R0, 0x74 ;  /* 0x0000007400097836 */ /* 0x000fe40000000000 */
[----:B------:R0:W-:Y:S01]  /*91c0*/  @P2 STG.E.U16 desc[UR14][R6.64], R43 ;  /* 0x0000002b06002986 */ /* 0x0001e2000c10150e */
[C---:B------:R-:W-:Y:S01]  /*91d0*/  LEA R4, P4, R10.reuse, R2, 0x1 ;  /* 0x000000020a047211 */ /* 0x040fe200078808ff */
[C---:B------:R-:W-:Y:S01]  /*91e0*/  VIADD R8, R10.reuse, UR4 ;  /* 0x000000040a087c36 */ /* 0x040fe20008000000 */
[----:B------:R-:W-:Y:S01]  /*91f0*/  ISETP.LT.AND P2, PT, R5, UR5, !P0 ;  /* 0x0000000505007c0c */ /* 0x000fe2000c741270 */
[----:B------:R-:W-:Y:S01]  /*9200*/  ULDC UR4, c[0x0][0x22c] ;  /* 0x00008b0000047ab9 */ /* 0x000fe20000000800 */
[----:B------:R-:W-:Y:S01]  /*9210*/  LEA.HI.X.SX32 R5, R10, R3, 0x1, P4 ;  /* 0x000000030a057211 */ /* 0x000fe200020f0eff */
[----:B------:R-:W-:Y:S01]  /*9220*/  ULDC UR5, c[0x0][0x22c] ;  /* 0x00008b0000057ab9 */ /* 0x000fe20000000800 */
[----:B0-----:R-:W-:-:S02]  /*9230*/  PRMT R7, R43, 0x7632, R7 ;  /* 0x000076322b077816 */ /* 0x001fc40000000007 */
[----:B------:R-:W-:-:S03]  /*9240*/  LEA R6, P4, R8, R2, 0x1 ;  /* 0x0000000208067211 */ /* 0x000fc600078808ff */
[----:B------:R0:W-:Y:S01]  /*9250*/  @P1 STG.E.U16 desc[UR14][R4.64], R7 ;  /* 0x0000000704001986 */ /* 0x0001e2000c10150e */
[----:B------:R-:W-:Y:S01]  /*9260*/  ISETP.LT.AND P1, PT, R9, UR4, !P0 ;  /* 0x0000000409007c0c */ /* 0x000fe2000c721270 */
[----:B------:R-:W-:Y:S01]  /*9270*/  VIADD R9, R0, 0x75 ;  /* 0x0000007500097836 */ /* 0x000fe20000000000 */
[----:B------:R-:W-:Y:S01]  /*9280*/  ULDC UR4, c[0x0][0x248] ;  /* 0x0000920000047ab9 */ /* 0x000fe20000000800 */
[----:B0-----:R-:W-:-:S03]  /*9290*/  LEA.HI.X.SX32 R7, R8, R3, 0x1, P4 ;  /* 0x0000000308077211 */ /* 0x001fc600020f0eff */
[----:B------:R-:W-:Y:S01]  /*92a0*/  ISETP.LT.AND P4, PT, R9, UR5, !P0 ;  /* 0x0000000509007c0c */ /* 0x000fe2000c781270 */
[----:B------:R-:W-:Y:S01]  /*92b0*/  VIADD R9, R8, UR4 ;  /* 0x0000000408097c36 */ /* 0x000fe20008000000 */
[----:B------:R-:W-:Y:S01]  /*92c0*/  ULDC UR4, c[0x0][0x248] ;  /* 0x0000920000047ab9 */ /* 0x000fe20000000800 */
[----:B------:R0:W-:Y:S01]  /*92d0*/  @P5 STG.E.U16 desc[UR14][R6.64], R44 ;  /* 0x0000002c06005986 */ /* 0x0001e2000c10150e */
[----:B------:R-:W-:Y:S01]  /*92e0*/  ULDC UR5, c[0x0][0x22c] ;  /* 0x00008b0000057ab9 */ /* 0x000fe20000000800 */
[C---:B------:R-:W-:Y:S01]  /*92f0*/  VIADD R5, R9.reuse, UR4 ;  /* 0x0000000409057c36 */ /* 0x040fe20008000000 */
[-C--:B------:R-:W-:Y:S01]  /*9300*/  LEA R8, P5, R9, R2.reuse, 0x1 ;  /* 0x0000000209087211 */ /* 0x080fe200078a08ff */
[----:B------:R-:W-:Y:S02]  /*9310*/  ULDC UR4, c[0x0][0x248] ;  /* 0x0000920000047ab9 */ /* 0x000fe40000000800 */
[----:B------:R-:W-:Y:S01]  /*9320*/  VIADD R10, R5, UR4 ;  /* 0x00000004050a7c36 */ /* 0x000fe20008000000 */
[----:B------:R-:W-:Y:S01]  /*9330*/  LEA.HI.X.SX32 R9, R9, R3, 0x1, P5 ;  /* 0x0000000309097211 */ /* 0x000fe200028f0eff */
[----:B------:R-:W-:Y:S01]  /*9340*/  ULDC UR4, c[0x0][0x248] ;  /* 0x0000920000047ab9 */ /* 0x000fe20000000800 */
[----:B------:R-:W-:-:S02]  /*9350*/  LEA R4, P5, R5, R2, 0x1 ;  /* 0x0000000205047211 */ /* 0x000fc400078a08ff */
[----:B0-----:R-:W-:Y:S02]  /*9360*/  PRMT R7, R44, 0x7632, R7 ;  /* 0x000076322c077816 */ /* 0x001fe40000000007 */
[-C--:B------:R-:W-:Y:S02]  /*9370*/  LEA.HI.X.SX32 R5, R5, R3.reuse, 0x1, P5 ;  /* 0x0000000305057211 */ /* 0x080fe400028f0eff */
[-C--:B------:R-:W-:Y:S01]  /*9380*/  LEA R6, P5, R10, R2.reuse, 0x1 ;  /* 0x000000020a067211 */ /* 0x080fe200078a08ff */
[----:B------:R0:W-:Y:S01]  /*9390*/  @P6 STG.E.U16 desc[UR14][R8.64], R7 ;  /* 0x0000000708006986 */ /* 0x0001e2000c10150e */
[----:B------:R-:W-:Y:S01]  /*93a0*/  ISETP.LT.AND P6, PT, R11, UR5, !P0 ;  /* 0x000000050b007c0c */ /* 0x000fe2000c7c1270 */
[C---:B------:R-:W-:Y:S01]  /*93b0*/  VIADD R11, R0.reuse, 0x77 ;  /* 0x00000077000b7836 */ /* 0x040fe20000000000 */
[----:B------:R-:W-:Y:S01]  /*93c0*/  ULDC UR5, c[0x0][0x22c] ;  /* 0x00008b0000057ab9 */ /* 0x000fe20000000800 */
[----:B------:R1:W-:Y:S03]  /*93d0*/  @P3 STG.E.U16 desc[UR14][R4.64], R45 ;  /* 0x0000002d04003986 */ /* 0x0003e6000c10150e */
[----:B------:R-:W-:Y:S01]  /*93e0*/  ISETP.LT.AND P3, PT, R11, UR5, !P0 ;  /* 0x000000050b007c0c */ /* 0x000fe2000c761270 */
[----:B------:R-:W-:Y:S01]  /*93f0*/  ULDC UR5, c[0x0][0x22c] ;  /* 0x00008b0000057ab9 */ /* 0x000fe20000000800 */
[----:B------:R-:W-:Y:S01]  /*9400*/  VIADD R11, R0, 0x7c ;  /* 0x0000007c000b7836 */ /* 0x000fe20000000000 */
[C---:B0-----:R-:W-:Y:S01]  /*9410*/  LEA.HI.X.SX32 R7, R10.reuse, R3, 0x1, P5 ;  /* 0x000000030a077211 */ /* 0x041fe200028f0eff */
[----:B------:R-:W-:Y:S01]  /*9420*/  VIADD R10, R10, UR4 ;  /* 0x000000040a0a7c36 */ /* 0x000fe20008000000 */
[----:B------:R-:W-:Y:S01]  /*9430*/  ULDC UR4, c[0x0][0x248] ;  /* 0x0000920000047ab9 */ /* 0x000fe20000000800 */
[C---:B------:R-:W-:Y:S01]  /*9440*/  VIADD R8, R0.reuse, 0x78 ;  /* 0x0000007800087836 */ /* 0x040fe20000000000 */
[----:B-1----:R-:W-:Y:S01]  /*9450*/  PRMT R5, R45, 0x7632, R5 ;  /* 0x000076322d057816 */ /* 0x002fe20000000005 */
[----:B------:R-:W-:Y:S01]  /*9460*/  VIADD R9, R0, 0x79 ;  /* 0x0000007900097836 */ /* 0x000fe20000000000 */
[----:B------:R-:W-:-:S03]  /*9470*/  LEA R4, P5, R10, R2, 0x1 ;  /* 0x000000020a047211 */ /* 0x000fc600078a08ff */
[----:B------:R0:W-:Y:S01]  /*9480*/  @P2 STG.E.U16 desc[UR14][R6.64], R5 ;  /* 0x0000000506002986 */ /* 0x0001e2000c10150e */
[----:B------:R-:W-:Y:S01]  /*9490*/  ISETP.LT.AND P2, PT, R8, UR5, !P0 ;  /* 0x0000000508007c0c */ /* 0x000fe2000c741270 */
[C---:B------:R-:W-:Y:S01]  /*94a0*/  VIADD R8, R10.reuse, UR4 ;  /* 0x000000040a087c36 */ /* 0x040fe20008000000 */
[----:B------:R-:W-:Y:S01]  /*94b0*/  ULDC UR4, c[0x0][0x22c] ;  /* 0x00008b0000047ab9 */ /* 0x000fe20000000800 */
[----:B------:R-:W-:Y:S01]  /*94c0*/  ULDC UR5, c[0x0][0x22c] ;  /* 0x00008b0000057ab9 */ /* 0x000fe20000000800 */
[----:B0-----:R-:W-:Y:S02]  /*94d0*/  LEA.HI.X.SX32 R5, R10, R3, 0x1, P5 ;  /* 0x000000030a057211 */ /* 0x001fe400028f0eff */
[----:B------:R-:W-:-:S03]  /*94e0*/  LEA R6, P5, R8, R2, 0x1 ;  /* 0x0000000208067211 */ /* 0x000fc600078a08ff */
[----:B------:R0:W-:Y:S01]  /*94f0*/  @P1 STG.E.U16 desc[UR14][R4.64], R46 ;  /* 0x0000002e04001986 */ /* 0x0001e2000c10150e */
[----:B------:R-:W-:Y:S01]  /*9500*/  ISETP.LT.AND P1, PT, R9, UR4, !P0 ;  /* 0x0000000409007c0c */ /* 0x000fe2000c721270 */
[----:B------:R-:W-:Y:S01]  /*9510*/  ULDC UR4, c[0x0][0x248] ;  /* 0x0000920000047ab9 */ /* 0x000fe20000000800 */
[C---:B------:R-:W-:Y:S01]  /*9520*/  LEA.HI.X.SX32 R7, R8.reuse, R3, 0x1, P5 ;  /* 0x0000000308077211 */ /* 0x040fe200028f0eff */
[----:B------:R-:W-:Y:S01]  /*9530*/  VIADD R10, R8, UR4 ;  /* 0x00000004080a7c36 */ /* 0x000fe20008000000 */
[----:B------:R-:W-:Y:S01]  /*9540*/  ULDC UR4, c[0x0][0x22c] ;  /* 0x00008b0000047ab9 */ /* 0x000fe20000000800 */
[----:B------:R-:W-:-:S05]  /*9550*/  VIADD R9, R0, 0x7a ;  /* 0x0000007a00097836 */ /* 0x000fca0000000000 */
[----:B------:R-:W-:Y:S01]  /*9560*/  ISETP.LT.AND P5, PT, R9, UR4, !P0 ;  /* 0x0000000409007c0c */ /* 0x000fe2000c7a1270 */
[----:B------:R-:W-:Y:S01]  /*9570*/  ULDC UR4, c[0x0][0x248] ;  /* 0x0000920000047ab9 */ /* 0x000fe20000000800 */
[----:B0-----:R-:W-:Y:S01]  /*9580*/  PRMT R5, R46, 0x7632, R5 ;  /* 0x000076322e057816 */ /* 0x001fe20000000005 */
[----:B------:R-:W-:-:S04]  /*9590*/  VIADD R4, R0, 0x7b ;  /* 0x0000007b00047836 */ /* 0x000fc80000000000 */
[----:B------:R0:W-:Y:S01]  /*95a0*/  @P4 STG.E.U16 desc[UR14][R6.64], R5 ;  /* 0x0000000506004986 */ /* 0x0001e2000c10150e */
[----:B------:R-:W-:-:S04]  /*95b0*/  LEA R8, P4, R10, R2, 0x1 ;  /* 0x000000020a087211 */ /* 0x000fc800078808ff */
[CC--:B------:R-:W-:Y:S01]  /*95c0*/  LEA.HI.X.SX32 R9, R10.reuse, R3.reuse, 0x1, P4 ;  /* 0x000000030a097211 */ /* 0x0c0fe200020f0eff */
[----:B------:R-:W-:Y:S01]  /*95d0*/  VIADD R10, R10, UR4 ;  /* 0x000000040a0a7c36 */ /* 0x000fe20008000000 */
[----:B------:R-:W-:Y:S01]  /*95e0*/  ISETP.LT.AND P4, PT, R4, UR5, !P0 ;  /* 0x0000000504007c0c */ /* 0x000fe2000c781270 */
[----:B------:R-:W-:Y:S01]  /*95f0*/  ULDC UR4, c[0x0][0x248] ;  /* 0x0000920000047ab9 */ /* 0x000fe20000000800 */
[----:B------:R-:W-:Y:S01]  /*9600*/  ULDC UR5, c[0x0][0x248] ;  /* 0x0000920000057ab9 */ /* 0x000fe20000000800 */
[----:B------:R1:W-:Y:S01]  /*9610*/  @P6 STG.E.U16 desc[UR14][R8.64], R47 ;  /* 0x0000002f08006986 */ /* 0x0003e2000c10150e */
[CC--:B------:R-:W-:Y:S01]  /*9620*/  LEA R4, P6, R10.reuse, R2.reuse, 0x1 ;  /* 0x000000020a047211 */ /* 0x0c0fe200078c08ff */
[C---:B0-----:R-:W-:Y:S01]  /*9630*/  VIADD R7, R10.reuse, UR4 ;  /* 0x000000040a077c36 */ /* 0x041fe20008000000 */
[----:B------:R-:W-:Y:S02]  /*9640*/  ULDC UR4, c[0x0][0x22c] ;  /* 0x00008b0000047ab9 */ /* 0x000fe40000000800 */
[----:B------:R-:W-:Y:S01]  /*9650*/  LEA.HI.X.SX32 R5, R10, R3, 0x1, P6 ;  /* 0x000000030a057211 */ /* 0x000fe200030f0eff */
[C---:B------:R-:W-:Y:S01]  /*9660*/  VIADD R10, R7.reuse, UR5 ;  /* 0x00000005070a7c36 */ /* 0x040fe20008000000 */
[----:B------:R-:W-:Y:S01]  /*9670*/  LEA R6, P6, R7, R2, 0x1 ;  /* 0x0000000207067211 */ /* 0x000fe200078c08ff */
[----:B------:R-:W-:-:S02]  /*9680*/  ULDC UR5, c[0x0][0x248] ;  /* 0x0000920000057ab9 */ /* 0x000fc40000000800 */
[----:B------:R0:W-:Y:S01]  /*9690*/  @P3 STG.E.U16 desc[UR14][R4.64], R12 ;  /* 0x0000000c04003986 */ /* 0x0001e2000c10150e */
[----:B------:R-:W-:Y:S01]  /*96a0*/  ISETP.LT.AND P3, PT, R11, UR4, !P0 ;  /* 0x000000040b007c0c */ /* 0x000fe2000c761270 */
[----:B------:R-:W-:Y:S01]  /*96b0*/  VIADD R11, R0, 0x7d ;  /* 0x0000007d000b7836 */ /* 0x000fe20000000000 */
[----:B------:R-:W-:Y:S01]  /*96c0*/  LEA.HI.X.SX32 R7, R7, R3, 0x1, P6 ;  /* 0x0000000307077211 */ /* 0x000fe200030f0eff */
[----:B------:R-:W-:Y:S01]  /*96d0*/  ULDC UR4, c[0x0][0x22c] ;  /* 0x00008b0000047ab9 */ /* 0x000fe20000000800 */
[----:B-1----:R-:W-:-:S03]  /*96e0*/  LEA R8, P6, R10, R2, 0x1 ;  /* 0x000000020a087211 */ /* 0x002fc600078c08ff */
[----:B------:R-:W-:Y:S01]  /*96f0*/  @P2 STG.E.U16 desc[UR14][R6.64], R248 ;  /* 0x000000f806002986 */ /* 0x000fe2000c10150e */
[----:B------:R-:W-:Y:S01]  /*9700*/  ISETP.LT.AND P2, PT, R11, UR4, !P0 ;  /* 0x000000040b007c0c */ /* 0x000fe2000c741270 */
[----:B------:R-:W-:Y:S01]  /*9710*/  ULDC UR4, c[0x0][0x248] ;  /* 0x0000920000047ab9 */ /* 0x000fe20000000800 */
[C---:B------:R-:W-:Y:S01]  /*9720*/  LEA.HI.X.SX32 R9, R10.reuse, R3, 0x1, P6 ;  /* 0x000000030a097211 */ /* 0x040fe200030f0eff */
[----:B------:R-:W-:Y:S01]  /*9730*/  VIADD R10, R10, UR4 ;  /* 0x000000040a0a7c36 */ /* 0x000fe20008000000 */
[----:B------:R-:W-:Y:S01]  /*9740*/  ULDC UR4, c[0x0][0x248] ;  /* 0x0000920000047ab9 */ /* 0x000fe20000000800 */
[----:B0-----:R-:W-:Y:S02]  /*9750*/  PRMT R5, R248, 0x7632, R5 ;  /* 0x00007632f8057816 */ /* 0x001fe40000000005 */
[C---:B------:R-:W-:Y:S01]  /*9760*/  VIADD R11, R10.reuse, UR4 ;  /* 0x000000040a0b7c36 */ /* 0x040fe20008000000 */
[----:B------:R-:W-:Y:S02]  /*9770*/  ULDC UR4, c[0x0][0x248] ;  /* 0x0000920000047ab9 */ /* 0x000fe40000000800 */
[----:B------:R0:W-:Y:S01]  /*9780*/  @P1 STG.E.U16 desc[UR14][R8.64], R5 ;  /* 0x0000000508001986 */ /* 0x0001e2000c10150e */
[----:B------:R-:W-:Y:S01]  /*9790*/  VIADD R12, R11, UR5 ;  /* 0x000000050b0c7c36 */ /* 0x000fe20008000000 */
[----:B------:R-:W-:-:S03]  /*97a0*/  LEA R4, P1, R10, R2, 0x1 ;  /* 0x000000020a047211 */ /* 0x000fc600078208ff */
[----:B------:R-:W-:Y:S01]  /*97b0*/  VIADD R0, R12, UR4 ;  /* 0x000000040c007c36 */ /* 0x000fe20008000000 */
[----:B------:R-:W-:-:S03]  /*97c0*/  ULDC UR4, c[0x0][0x248] ;  /* 0x0000920000047ab9 */ /* 0x000fc60000000800 */
[----:B------:R-:W-:Y:S01]  /*97d0*/  VIADD R13, R0, UR6 ;  /* 0x00000006000d7c36 */ /* 0x000fe20008000000 */
[----:B0-----:R-:W-:-:S03]  /*97e0*/  LEA.HI.X.SX32 R5, R10, R3, 0x1, P1 ;  /* 0x000000030a057211 */ /* 0x001fc600008f0eff */
[----:B------:R-:W-:Y:S01]  /*97f0*/  VIADD R14, R13, UR4 ;  /* 0x000000040d0e7c36 */ /* 0x000fe20008000000 */
[CC--:B------:R-:W-:Y:S01]  /*9800*/  LEA R6, P1, R11.reuse, R2.reuse, 0x1 ;  /* 0x000000020b067211 */ /* 0x0c0fe200078208ff */
[----:B------:R-:W-:Y:S01]  /*9810*/  ULDC UR4, c[0x0][0x22c] ;  /* 0x00008b0000047ab9 */ /* 0x000fe20000000800 */
[CC--:B------:R-:W-:Y:S01]  /*9820*/  LEA R8, P6, R12.reuse, R2.reuse, 0x1 ;  /* 0x000000020c087211 */ /* 0x0c0fe200078c08ff */
[----:B------:R0:W-:Y:S01]  /*9830*/  @P5 STG.E.U16 desc[UR14][R4.64], R249 ;  /* 0x000000f904005986 */ /* 0x0001e2000c10150e */
[-C--:B------:R-:W-:Y:S02]  /*9840*/  LEA.HI.X.SX32 R7, R11, R3.reuse, 0x1, P1 ;  /* 0x000000030b077211 */ /* 0x080fe400008f0eff */
[----:B------:R-:W-:Y:S02]  /*9850*/  LEA.HI.X.SX32 R9, R12, R3, 0x1, P6 ;  /* 0x000000030c097211 */ /* 0x000fe400030f0eff */
[-C--:B------:R-:W-:Y:S02]  /*9860*/  LEA R12, P1, R13, R2.reuse, 0x1 ;  /* 0x000000020d0c7211 */ /* 0x080fe400078208ff */
[----:B------:R-:W-:-:S02]  /*9870*/  LEA R10, P6, R0, R2, 0x1 ;  /* 0x00000002000a7211 */ /* 0x000fc400078c08ff */
[-C--:B------:R-:W-:Y:S02]  /*9880*/  LEA.HI.X.SX32 R13, R13, R3.reuse, 0x1, P1 ;  /* 0x000000030d0d7211 */ /* 0x080fe400008f0eff */
[----:B------:R-:W-:Y:S02]  /*9890*/  ISETP.LT.AND P1, PT, R16, UR4, !P0 ;  /* 0x0000000410007c0c */ /* 0x000fe4000c721270 */
[----:B------:R-:W-:Y:S02]  /*98a0*/  ISETP.LT.AND P0, PT, R15, UR7, !P0 ;  /* 0x000000070f007c0c */ /* 0x000fe4000c701270 */
[----:B------:R-:W-:Y:S02]  /*98b0*/  LEA.HI.X.SX32 R11, R0, R3, 0x1, P6 ;  /* 0x00000003000b7211 */ /* 0x000fe400030f0eff */
[----:B------:R-:W-:Y:S02]  /*98c0*/  PRMT R0, R249, 0x7632, R0 ;  /* 0x00007632f9007816 */ /* 0x000fe40000000000 */
[----:B0-----:R-:W-:-:S02]  /*98d0*/  PRMT R5, R250, 0x7632, R5 ;  /* 0x00007632fa057816 */ /* 0x001fc40000000005 */
[C---:B------:R-:W-:Y:S01]  /*98e0*/  LEA R2, P6, R14.reuse, R2, 0x1 ;  /* 0x000000020e027211 */ /* 0x040fe200078c08ff */
[----:B------:R0:W-:Y:S03]  /*98f0*/  @P4 STG.E.U16 desc[UR14][R6.64], R0 ;  /* 0x0000000006004986 */ /* 0x0001e6000c10150e */
[----:B------:R-:W-:Y:S01]  /*9900*/  LEA.HI.X.SX32 R3, R14, R3, 0x1, P6 ;  /* 0x000000030e037211 */ /* 0x000fe200030f0eff */
[----:B------:R0:W-:Y:S04]  /*9910*/  @P3 STG.E.U16 desc[UR14][R8.64], R250 ;  /* 0x000000fa08003986 */ /* 0x0001e8000c10150e */
[----:B------:R0:W-:Y:S04]  /*9920*/  @P2 STG.E.U16 desc[UR14][R10.64], R5 ;  /* 0x000000050a002986 */ /* 0x0001e8000c10150e */
[----:B------:R0:W-:Y:S01]  /*9930*/  @P1 STG.E.U16 desc[UR14][R12.64], R251 ;  /* 0x000000fb0c001986 */ /* 0x0001e2000c10150e */
[----:B------:R-:W-:Y:S05]  /*9940*/  @!P0 EXIT ;  /* 0x000000000000894d */ /* 0x000fea0003800000 */
[----:B0-----:R-:W-:-:S05]  /*9950*/  PRMT R251, R251, 0x7632, R251 ;  /* 0x00007632fbfb7816 */ /* 0x001fca00000000fb */
[----:B------:R-:W-:Y:S01]  /*9960*/  STG.E.U16 desc[UR14][R2.64], R251 ;  /* 0x000000fb02007986 */ /* 0x000fe2000c10150e */
[----:B------:R-:W-:Y:S05]  /*9970*/  EXIT ;  /* 0x000000000000794d */ /* 0x000fea0003800000 */
.L_x_2:
[----:B------:R-:W-:-:S00]  /*9980*/  BRA `(.L_x_2) ;  /* 0xfffffffc00fc7947 */ /* 0x000fc0000383ffff */
[----:B------:R-:W-:-:S00]  /*9990*/  NOP ;  /* 0x0000000000007918 */ /* 0x000fc00000000000 */
        /* <DEDUP_REMOVED lines=14> */
.L_x_3:


//--------------------- .nv.shared.matmul_kernel  --------------------------
	.section	.nv.shared.matmul_kernel,"aw",@nobits
	.sectionflags	@""
	.align	16
	.zero		1024


//--------------------- .nv.shared.reserved.0     --------------------------
	.section	.nv.shared.reserved.0,"aw",@nobits
	.weak		__nv_reservedSMEM_offset_0_alias
	.size		__nv_reservedSMEM_offset_0_alias, 0, 0
	.other		__nv_reservedSMEM_offset_0_alias,@"STO_CUDA_RESERVED_SHARED STV_DEFAULT"
__nv_reservedSMEM_offset_0_alias:
	.zero		0


//--------------------- .nv.constant0.matmul_kernel --------------------------
	.section	.nv.constant0.matmul_kernel,"a",@progbits
	.sectionflags	@""
	.align	4
.nv.constant0.matmul_kernel:
	.zero		608


//--------------------- SYMBOLS --------------------------

	.type		.nv.reservedSmem.offset0,@object
	.size		.nv.reservedSmem.offset0,0x4
